	.target	sm_90a

	.elftype	@"ET_EXEC"


//--------------------- .note.nv.tkinfo           --------------------------
	.section	.note.nv.tkinfo,"",@"SHT_NOTE"
	.sectionflags	@"SHF_NOTE_NV_TKINFO"
	.tkinfo
        /*0018*/ 	.word	0x00000002
        /*0030*/ 	.string	""
        /*0030*/ 	.string	"ptxas"
        /*0030*/ 	.string	"Cuda compilation tools, release 13.0, V13.0.88"
        /*0030*/ 	.string	"Build cuda_13.0.r13.0/compiler.36424714_0"
        /*0030*/ 	.string	"-v  -suppress-debug-info  -lineinfo  -arch sm_90a "



//--------------------- .note.nv.cuinfo           --------------------------
	.section	.note.nv.cuinfo,"",@"SHT_NOTE"
	.sectionflags	@"SHF_NOTE_NV_CUINFO"
        /*0018*/ 	.short	0x0002
        /*001a*/ 	.short	0x005a
        /*001c*/ 	.short	0x0082
	.zero		2


//--------------------- .nv.info                  --------------------------
	.section	.nv.info,"",@"SHT_CUDA_INFO"
	.align	4


	//----- nvinfo : EIATTR_REGCOUNT
	.align		4
        /*0000*/ 	.byte	0x04, 0x2f
        /*0002*/ 	.short	(.L_1 - .L_0)
	.align		4
.L_0:
        /*0004*/ 	.word	index@(matmul_kernel)
        /*0008*/ 	.word	0x000000ff


	//----- nvinfo : EIATTR_FRAME_SIZE
	.align		4
.L_1:
        /*000c*/ 	.byte	0x04, 0x11
        /*000e*/ 	.short	(.L_3 - .L_2)
	.align		4
.L_2:
        /*0010*/ 	.word	index@(matmul_kernel)
        /*0014*/ 	.word	0x00000420


	//----- nvinfo : EIATTR_MIN_STACK_SIZE
	.align		4
.L_3:
        /*0018*/ 	.byte	0x04, 0x12
        /*001a*/ 	.short	(.L_5 - .L_4)
	.align		4
.L_4:
        /*001c*/ 	.word	index@(matmul_kernel)
        /*0020*/ 	.word	0x00000420
.L_5:


//--------------------- .nv.compat                --------------------------
	.section	.nv.compat,"",@"SHT_CUDA_COMPAT_INFO"
	.align	4
        /*0000*/ 	.byte	0x02, 0x09, 0x01, 0x00, 0x02, 0x02, 0x04, 0x00, 0x02, 0x05, 0x05, 0x00, 0x03, 0x07, 0x01, 0x01
        /*0010*/ 	.byte	0x02, 0x03, 0x00, 0x00, 0x02, 0x06, 0x01, 0x00, 0x04, 0x0b, 0x08, 0x00, 0x00, 0x00, 0x00, 0x00
        /*0020*/ 	.byte	0x00, 0x00, 0x00, 0x00


//--------------------- .nv.info.matmul_kernel    --------------------------
	.section	.nv.info.matmul_kernel,"",@"SHT_CUDA_INFO"
	.sectionflags	@""
	.align	4


	//----- nvinfo : EIATTR_CUDA_API_VERSION
	.align		4
        /*0000*/ 	.byte	0x04, 0x37
        /*0002*/ 	.short	(.L_7 - .L_6)
.L_6:
        /*0004*/ 	.word	0x00000082


	//----- nvinfo : EIATTR_KPARAM_INFO
	.align		4
.L_7:
        /*0008*/ 	.byte	0x04, 0x17
        /*000a*/ 	.short	(.L_9 - .L_8)
.L_8:
        /*000c*/ 	.word	0x00000000
        /*0010*/ 	.short	0x000d
        /*0012*/ 	.short	0x0048
        /*0014*/ 	.byte	0x00, 0xf4, 0x21, 0x00


	//----- nvinfo : EIATTR_KPARAM_INFO
	.align		4
.L_9:
        /*0018*/ 	.byte	0x04, 0x17
        /*001a*/ 	.short	(.L_11 - .L_10)
.L_10:
        /*001c*/ 	.word	0x00000000
        /*0020*/ 	.short	0x000c
        /*0022*/ 	.short	0x0040
        /*0024*/ 	.byte	0x00, 0xf4, 0x21, 0x00


	//----- nvinfo : EIATTR_KPARAM_INFO
	.align		4
.L_11:
        /*0028*/ 	.byte	0x04, 0x17
        /*002a*/ 	.short	(.L_13 - .L_12)
.L_12:
        /*002c*/ 	.word	0x00000000
        /*0030*/ 	.short	0x000b
        /*0032*/ 	.short	0x0038
        /*0034*/ 	.byte	0x00, 0xf0, 0x11, 0x00


	//----- nvinfo : EIATTR_KPARAM_INFO
	.align		4
.L_13:
        /*0038*/ 	.byte	0x04, 0x17
        /*003a*/ 	.short	(.L_15 - .L_14)
.L_14:
        /*003c*/ 	.word	0x00000000
        /*0040*/ 	.short	0x000a
        /*0042*/ 	.short	0x0034
        /*0044*/ 	.byte	0x00, 0xf0, 0x11, 0x00


	//----- nvinfo : EIATTR_KPARAM_INFO
	.align		4
.L_15:
        /*0048*/ 	.byte	0x04, 0x17
        /*004a*/ 	.short	(.L_17 - .L_16)
.L_16:
        /*004c*/ 	.word	0x00000000
        /*0050*/ 	.short	0x0009
        /*0052*/ 	.short	0x0030
        /*0054*/ 	.byte	0x00, 0xf0, 0x11, 0x00


	//----- nvinfo : EIATTR_KPARAM_INFO
	.align		4
.L_17:
        /*0058*/ 	.byte	0x04, 0x17
        /*005a*/ 	.short	(.L_19 - .L_18)
.L_18:
        /*005c*/ 	.word	0x00000000
        /*0060*/ 	.short	0x0008
        /*0062*/ 	.short	0x002c
        /*0064*/ 	.byte	0x00, 0xf0, 0x11, 0x00


	//----- nvinfo : EIATTR_KPARAM_INFO
	.align		4
.L_19:
        /*0068*/ 	.byte	0x04, 0x17
        /*006a*/ 	.short	(.L_21 - .L_20)
.L_20:
        /*006c*/ 	.word	0x00000000
        /*0070*/ 	.short	0x0007
        /*0072*/ 	.short	0x0028
        /*0074*/ 	.byte	0x00, 0xf0, 0x11, 0x00


	//----- nvinfo : EIATTR_KPARAM_INFO
	.align		4
.L_21:
        /*0078*/ 	.byte	0x04, 0x17
        /*007a*/ 	.short	(.L_23 - .L_22)
.L_22:
        /*007c*/ 	.word	0x00000000
        /*0080*/ 	.short	0x0006
        /*0082*/ 	.short	0x0024
        /*0084*/ 	.byte	0x00, 0xf0, 0x11, 0x00


	//----- nvinfo : EIATTR_KPARAM_INFO
	.align		4
.L_23:
        /*0088*/ 	.byte	0x04, 0x17
        /*008a*/ 	.short	(.L_25 - .L_24)
.L_24:
        /*008c*/ 	.word	0x00000000
        /*0090*/ 	.short	0x0005
        /*0092*/ 	.short	0x0020
        /*0094*/ 	.byte	0x00, 0xf0, 0x11, 0x00


	//----- nvinfo : EIATTR_KPARAM_INFO
	.align		4
.L_25:
        /*0098*/ 	.byte	0x04, 0x17
        /*009a*/ 	.short	(.L_27 - .L_26)
.L_26:
        /*009c*/ 	.word	0x00000000
        /*00a0*/ 	.short	0x0004
        /*00a2*/ 	.short	0x001c
        /*00a4*/ 	.byte	0x00, 0xf0, 0x11, 0x00


	//----- nvinfo : EIATTR_KPARAM_INFO
	.align		4
.L_27:
        /*00a8*/ 	.byte	0x04, 0x17
        /*00aa*/ 	.short	(.L_29 - .L_28)
.L_28:
        /*00ac*/ 	.word	0x00000000
        /*00b0*/ 	.short	0x0003
        /*00b2*/ 	.short	0x0018
        /*00b4*/ 	.byte	0x00, 0xf0, 0x11, 0x00


	//----- nvinfo : EIATTR_KPARAM_INFO
	.align		4
.L_29:
        /*00b8*/ 	.byte	0x04, 0x17
        /*00ba*/ 	.short	(.L_31 - .L_30)
.L_30:
        /*00bc*/ 	.word	0x00000000
        /*00c0*/ 	.short	0x0002
        /*00c2*/ 	.short	0x0010
        /*00c4*/ 	.byte	0x00, 0xf4, 0x21, 0x00


	//----- nvinfo : EIATTR_KPARAM_INFO
	.align		4
.L_31:
        /*00c8*/ 	.byte	0x04, 0x17
        /*00ca*/ 	.short	(.L_33 - .L_32)
.L_32:
        /*00cc*/ 	.word	0x00000000
        /*00d0*/ 	.short	0x0001
        /*00d2*/ 	.short	0x0008
        /*00d4*/ 	.byte	0x00, 0xf4, 0x21, 0x00


	//----- nvinfo : EIATTR_KPARAM_INFO
	.align		4
.L_33:
        /*00d8*/ 	.byte	0x04, 0x17
        /*00da*/ 	.short	(.L_35 - .L_34)
.L_34:
        /*00dc*/ 	.word	0x00000000
        /*00e0*/ 	.short	0x0000
        /*00e2*/ 	.short	0x0000
        /*00e4*/ 	.byte	0x00, 0xf4, 0x21, 0x00


	//----- nvinfo : EIATTR_SPARSE_MMA_MASK
	.align		4
.L_35:
        /*00e8*/ 	.byte	0x03, 0x50
        /*00ea*/ 	.short	0x0000


	//----- nvinfo : EIATTR_MAXREG_COUNT
	.align		4
        /*00ec*/ 	.byte	0x03, 0x1b
        /*00ee*/ 	.short	0x00ff


	//----- nvinfo : EIATTR_NUM_BARRIERS
	.align		4
        /*00f0*/ 	.byte	0x02, 0x4c
        /*00f2*/ 	.byte	0x01
	.zero		1


	//----- nvinfo : EIATTR_ANNOTATIONS
	.align		4
        /*00f4*/ 	.byte	0x04, 0x55
        /*00f6*/ 	.short	(.L_37 - .L_36)


	//   ....[0]....
.L_36:
        /*00f8*/ 	.word	0x00000001
        /*00fc*/ 	.byte	0x30, 0x09, 0x00, 0x00, 0x01, 0x00, 0x00, 0x00, 0x10, 0x2a, 0x00, 0x00, 0x01, 0x00, 0x00, 0x00
        /* <DEDUP_REMOVED lines=248> */
        /*108c*/ 	.byte	0x30, 0x7d, 0x00, 0x00


	//----- nvinfo : EIATTR_MERCURY_ISA_VERSION
	.align		4
.L_37:
        /*1090*/ 	.byte	0x03, 0x5f
        /*1092*/ 	.short	0x0101


	//----- nvinfo : EIATTR_EXIT_INSTR_OFFSETS
	.align		4
        /*1094*/ 	.byte	0x04, 0x1c
        /*1096*/ 	.short	(.L_39 - .L_38)


	//   ....[0]....
.L_38:
        /*1098*/ 	.word	0x00010e10


	//   ....[1]....
        /*109c*/ 	.word	0x00010e40


	//----- nvinfo : EIATTR_REQNTID
	.align		4
.L_39:
        /*10a0*/ 	.byte	0x04, 0x10
        /*10a2*/ 	.short	(.L_41 - .L_40)
.L_40:
        /*10a4*/ 	.word	0x00000100
        /*10a8*/ 	.word	0x00000001
        /*10ac*/ 	.word	0x00000001


	//----- nvinfo : EIATTR_CBANK_PARAM_SIZE
	.align		4
.L_41:
        /*10b0*/ 	.byte	0x03, 0x19
        /*10b2*/ 	.short	0x0050


	//----- nvinfo : EIATTR_PARAM_CBANK
	.align		4
        /*10b4*/ 	.byte	0x04, 0x0a
        /*10b6*/ 	.short	(.L_43 - .L_42)
	.align		4
.L_42:
        /*10b8*/ 	.word	index@(.nv.constant0.matmul_kernel)
        /*10bc*/ 	.short	0x0210
        /*10be*/ 	.short	0x0050


	//----- nvinfo : EIATTR_SW_WAR
	.align		4
.L_43:
        /*10c0*/ 	.byte	0x04, 0x36
        /*10c2*/ 	.short	(.L_45 - .L_44)
.L_44:
        /*10c4*/ 	.word	0x00000008
.L_45:


//--------------------- .nv.callgraph             --------------------------
	.section	.nv.callgraph,"",@"SHT_CUDA_CALLGRAPH"
	.align	4
	.sectionentsize	8
	.align		4
        /*0000*/ 	.word	0x00000000
	.align		4
        /*0004*/ 	.word	0xffffffff
	.align		4
        /*0008*/ 	.word	0x00000000
	.align		4
        /*000c*/ 	.word	0xfffffffe
	.align		4
        /*0010*/ 	.word	0x00000000
	.align		4
        /*0014*/ 	.word	0xfffffffd
	.align		4
        /*0018*/ 	.word	0x00000000
	.align		4
        /*001c*/ 	.word	0xfffffffc


//--------------------- .text.matmul_kernel       --------------------------
	.section	.text.matmul_kernel,"ax",@progbits
	.align	128
        .global         matmul_kernel
        .type           matmul_kernel,@function
        .size           matmul_kernel,(.L_x_3 - matmul_kernel)
        .other          matmul_kernel,@"STO_CUDA_ENTRY STV_DEFAULT"
matmul_kernel:
.text.matmul_kernel:
[----:B------:R-:W0:Y:S08]  /*0000*/  LDC R1, c[0x0][0x28] ;  /* 0x00000a00ff017b82 */ /* 0x000e300000000800 */
[----:B------:R-:W1:Y:S01]  /*0010*/  LDC.64 R16, c[0x0][0x228] ;  /* 0x00008a00ff107b82 */ /* 0x000e620000000a00 */
[----:B------:R-:W2:Y:S01]  /*0020*/  S2R R5, SR_CTAID.X ;  /* 0x0000000000057919 */ /* 0x000ea20000002500 */
[----:B0-----:R-:W-:Y:S01]  /*0030*/  VIADD R1, R1, 0xfffffbe0 ;  /* 0xfffffbe001017836 */ /* 0x001fe20000000000 */
[----:B------:R-:W-:Y:S01]  /*0040*/  UMOV UR4, 0x400 ;  /* 0x0000040000047882 */ /* 0x000fe20000000000 */
[----:B------:R-:W-:Y:S01]  /*0050*/  ULDC.64 UR14, c[0x0][0x208] ;  /* 0x00008200000e7ab9 */ /* 0x000fe20000000a00 */
[----:B------:R-:W0:Y:S01]  /*0060*/  S2R R152, SR_TID.X ;  /* 0x0000000000987919 */ /* 0x000e220000002100 */
[----:B------:R-:W-:-:S02]  /*0070*/  CS2R R24, SRZ ;  /* 0x0000000000187805 */ /* 0x000fc4000001ff00 */
[----:B------:R-:W-:Y:S01]  /*0080*/  CS2R R26, SRZ ;  /* 0x00000000001a7805 */ /* 0x000fe2000001ff00 */
[----:B------:R-:W3:Y:S01]  /*0090*/  LDC R243, c[0x0][0x230] ;  /* 0x00008c00fff37b82 */ /* 0x000ee20000000800 */
[----:B------:R-:W-:Y:S02]  /*00a0*/  CS2R R28, SRZ ;  /* 0x00000000001c7805 */ /* 0x000fe4000001ff00 */
[----:B------:R-:W-:Y:S02]  /*00b0*/  CS2R R30, SRZ ;  /* 0x00000000001e7805 */ /* 0x000fe4000001ff00 */
[----:B------:R-:W-:Y:S02]  /*00c0*/  CS2R R32, SRZ ;  /* 0x0000000000207805 */ /* 0x000fe4000001ff00 */
[----:B------:R-:W-:Y:S02]  /*00d0*/  CS2R R34, SRZ ;  /* 0x0000000000227805 */ /* 0x000fe4000001ff00 */
[----:B------:R-:W-:-:S02]  /*00e0*/  CS2R R36, SRZ ;  /* 0x0000000000247805 */ /* 0x000fc4000001ff00 */
[----:B------:R-:W-:Y:S02]  /*00f0*/  CS2R R38, SRZ ;  /* 0x0000000000267805 */ /* 0x000fe4000001ff00 */
[----:B------:R-:W-:Y:S01]  /*0100*/  CS2R R40, SRZ ;  /* 0x0000000000287805 */ /* 0x000fe2000001ff00 */
[----:B------:R-:W4:Y:S01]  /*0110*/  S2UR UR12, SR_CgaCtaId ;  /* 0x00000000000c79c3 */ /* 0x000f220000008800 */
[----:B------:R-:W-:Y:S02]  /*0120*/  CS2R R42, SRZ ;  /* 0x00000000002a7805 */ /* 0x000fe4000001ff00 */
[----:B------:R-:W-:Y:S02]  /*0130*/  CS2R R44, SRZ ;  /* 0x00000000002c7805 */ /* 0x000fe4000001ff00 */
[----:B------:R-:W-:Y:S02]  /*0140*/  CS2R R46, SRZ ;  /* 0x00000000002e7805 */ /* 0x000fe4000001ff00 */
[----:B------:R-:W-:-:S02]  /*0150*/  CS2R R48, SRZ ;  /* 0x0000000000307805 */ /* 0x000fc4000001ff00 */
[----:B------:R-:W-:Y:S02]  /*0160*/  CS2R R50, SRZ ;  /* 0x0000000000327805 */ /* 0x000fe4000001ff00 */
[----:B------:R-:W-:Y:S02]  /*0170*/  CS2R R52, SRZ ;  /* 0x0000000000347805 */ /* 0x000fe4000001ff00 */
[----:B------:R-:W-:Y:S01]  /*0180*/  CS2R R54, SRZ ;  /* 0x0000000000367805 */ /* 0x000fe2000001ff00 */
[----:B-1----:R-:W-:Y:S01]  /*0190*/  VIADD R0, R17, 0xff ;  /* 0x000000ff11007836 */ /* 0x002fe20000000000 */
[----:B------:R-:W-:Y:S02]  /*01a0*/  CS2R R56, SRZ ;  /* 0x0000000000387805 */ /* 0x000fe4000001ff00 */
[----:B------:R-:W-:Y:S02]  /*01b0*/  CS2R R58, SRZ ;  /* 0x00000000003a7805 */ /* 0x000fe4000001ff00 */
[----:B------:R-:W-:-:S02]  /*01c0*/  CS2R R60, SRZ ;  /* 0x00000000003c7805 */ /* 0x000fc4000001ff00 */
[----:B------:R-:W-:Y:S02]  /*01d0*/  CS2R R62, SRZ ;  /* 0x00000000003e7805 */ /* 0x000fe4000001ff00 */
[----:B------:R-:W-:Y:S02]  /*01e0*/  SHF.R.S32.HI R3, RZ, 0x1f, R0 ;  /* 0x0000001fff037819 */ /* 0x000fe40000011400 */
[----:B------:R-:W-:Y:S02]  /*01f0*/  CS2R R64, SRZ ;  /* 0x0000000000407805 */ /* 0x000fe4000001ff00 */
[----:B------:R-:W-:Y:S01]  /*0200*/  CS2R R66, SRZ ;  /* 0x0000000000427805 */ /* 0x000fe2000001ff00 */
[----:B---3--:R-:W-:Y:S01]  /*0210*/  VIADD R243, R243, 0x1f ;  /* 0x0000001ff3f37836 */ /* 0x008fe20000000000 */
[----:B------:R-:W-:Y:S02]  /*0220*/  LEA.HI R3, R3, R0, RZ, 0x8 ;  /* 0x0000000003037211 */ /* 0x000fe400078f40ff */
[----:B------:R-:W-:-:S02]  /*0230*/  CS2R R68, SRZ ;  /* 0x0000000000447805 */ /* 0x000fc4000001ff00 */
[----:B--2---:R-:W-:Y:S02]  /*0240*/  IABS R8, R5 ;  /* 0x0000000500087213 */ /* 0x004fe40000000000 */
[----:B------:R-:W-:Y:S02]  /*0250*/  CS2R R70, SRZ ;  /* 0x0000000000467805 */ /* 0x000fe4000001ff00 */
[----:B------:R-:W-:Y:S02]  /*0260*/  SHF.R.S32.HI R3, RZ, 0x8, R3 ;  /* 0x00000008ff037819 */ /* 0x000fe40000011403 */
[----:B------:R-:W-:Y:S02]  /*0270*/  CS2R R72, SRZ ;  /* 0x0000000000487805 */ /* 0x000fe4000001ff00 */
[----:B------:R-:W-:Y:S01]  /*0280*/  CS2R R74, SRZ ;  /* 0x00000000004a7805 */ /* 0x000fe2000001ff00 */
[----:B----4-:R-:W-:Y:S01]  /*0290*/  ULEA UR12, UR12, UR4, 0x18 ;  /* 0x000000040c0c7291 */ /* 0x010fe2000f8ec03f */
[----:B------:R-:W-:Y:S01]  /*02a0*/  CS2R R76, SRZ ;  /* 0x00000000004c7805 */ /* 0x000fe2000001ff00 */
[----:B------:R-:W-:Y:S01]  /*02b0*/  IMAD.SHL.U32 R4, R3, 0x8, RZ ;  /* 0x0000000803047824 */ /* 0x000fe200078e00ff */
[----:B------:R-:W-:-:S02]  /*02c0*/  CS2R R78, SRZ ;  /* 0x00000000004e7805 */ /* 0x000fc4000001ff00 */
[----:B------:R-:W-:Y:S02]  /*02d0*/  CS2R R80, SRZ ;  /* 0x0000000000507805 */ /* 0x000fe4000001ff00 */
[----:B------:R-:W-:Y:S02]  /*02e0*/  CS2R R82, SRZ ;  /* 0x0000000000527805 */ /* 0x000fe4000001ff00 */
[----:B------:R-:W-:Y:S02]  /*02f0*/  CS2R R84, SRZ ;  /* 0x0000000000547805 */ /* 0x000fe4000001ff00 */
[-C--:B------:R-:W-:Y:S02]  /*0300*/  IABS R7, R4.reuse ;  /* 0x0000000400077213 */ /* 0x080fe40000000000 */
[----:B------:R-:W-:Y:S02]  /*0310*/  CS2R R86, SRZ ;  /* 0x0000000000567805 */ /* 0x000fe4000001ff00 */
[----:B------:R-:W-:-:S02]  /*0320*/  IABS R10, R4 ;  /* 0x00000004000a7213 */ /* 0x000fc40000000000 */
[----:B------:R-:W-:Y:S01]  /*0330*/  CS2R R88, SRZ ;  /* 0x0000000000587805 */ /* 0x000fe2000001ff00 */
[----:B------:R-:W1:Y:S01]  /*0340*/  I2F.RP R0, R7 ;  /* 0x0000000700007306 */ /* 0x000e620000209400 */
[----:B------:R-:W-:Y:S02]  /*0350*/  CS2R R90, SRZ ;  /* 0x00000000005a7805 */ /* 0x000fe4000001ff00 */
[----:B------:R-:W-:Y:S02]  /*0360*/  CS2R R92, SRZ ;  /* 0x00000000005c7805 */ /* 0x000fe4000001ff00 */
[----:B------:R-:W-:Y:S02]  /*0370*/  CS2R R94, SRZ ;  /* 0x00000000005e7805 */ /* 0x000fe4000001ff00 */
[----:B------:R-:W-:Y:S02]  /*0380*/  CS2R R96, SRZ ;  /* 0x0000000000607805 */ /* 0x000fe4000001ff00 */
[----:B------:R-:W-:-:S02]  /*0390*/  CS2R R98, SRZ ;  /* 0x0000000000627805 */ /* 0x000fc4000001ff00 */
[----:B------:R-:W-:Y:S02]  /*03a0*/  CS2R R100, SRZ ;  /* 0x0000000000647805 */ /* 0x000fe4000001ff00 */
[----:B------:R-:W-:Y:S02]  /*03b0*/  CS2R R102, SRZ ;  /* 0x0000000000667805 */ /* 0x000fe4000001ff00 */
[----:B------:R-:W-:Y:S02]  /*03c0*/  CS2R R104, SRZ ;  /* 0x0000000000687805 */ /* 0x000fe4000001ff00 */
[----:B------:R-:W-:Y:S02]  /*03d0*/  CS2R R106, SRZ ;  /* 0x00000000006a7805 */ /* 0x000fe4000001ff00 */
[----:B------:R-:W-:Y:S02]  /*03e0*/  CS2R R108, SRZ ;  /* 0x00000000006c7805 */ /* 0x000fe4000001ff00 */
[----:B------:R-:W-:-:S02]  /*03f0*/  CS2R R110, SRZ ;  /* 0x00000000006e7805 */ /* 0x000fc4000001ff00 */
[----:B------:R-:W-:Y:S02]  /*0400*/  CS2R R112, SRZ ;  /* 0x0000000000707805 */ /* 0x000fe4000001ff00 */
[----:B------:R-:W-:Y:S02]  /*0410*/  CS2R R114, SRZ ;  /* 0x0000000000727805 */ /* 0x000fe4000001ff00 */
[----:B------:R-:W-:Y:S01]  /*0420*/  CS2R R116, SRZ ;  /* 0x0000000000747805 */ /* 0x000fe2000001ff00 */
[----:B-1----:R-:W1:Y:S01]  /*0430*/  MUFU.RCP R0, R0 ;  /* 0x0000000000007308 */ /* 0x002e620000001000 */
        /* <DEDUP_REMOVED lines=15> */
[----:B------:R-:W-:Y:S01]  /*0530*/  CS2R R148, SRZ ;  /* 0x0000000000947805 */ /* 0x000fe2000001ff00 */
[----:B-1----:R-:W-:Y:S01]  /*0540*/  VIADD R2, R0, 0xffffffe ;  /* 0x0ffffffe00027836 */ /* 0x002fe20000000000 */
[----:B------:R-:W-:Y:S01]  /*0550*/  CS2R R150, SRZ ;  /* 0x0000000000967805 */ /* 0x000fe2000001ff00 */
[----:B------:R-:W-:Y:S02]  /*0560*/  IMAD.MOV R0, RZ, RZ, -R10 ;  /* 0x000000ffff007224 */ /* 0x000fe400078e0a0a */
[----:B------:R1:W2:Y:S02]  /*0570*/  F2I.FTZ.U32.TRUNC.NTZ R3, R2 ;  /* 0x0000000200037305 */ /* 0x0002a4000021f000 */
[----:B-1----:R-:W-:Y:S02]  /*0580*/  IMAD.MOV.U32 R2, RZ, RZ, RZ ;  /* 0x000000ffff027224 */ /* 0x002fe400078e00ff */
[----:B--2---:R-:W-:-:S04]  /*0590*/  IMAD.MOV R6, RZ, RZ, -R3 ;  /* 0x000000ffff067224 */ /* 0x004fc800078e0a03 */
[----:B------:R-:W-:Y:S02]  /*05a0*/  IMAD R9, R6, R7, RZ ;  /* 0x0000000706097224 */ /* 0x000fe400078e02ff */
[----:B------:R-:W-:Y:S02]  /*05b0*/  IMAD.MOV.U32 R6, RZ, RZ, R8 ;  /* 0x000000ffff067224 */ /* 0x000fe400078e0008 */
[----:B------:R-:W-:-:S06]  /*05c0*/  IMAD.HI.U32 R3, R3, R9, R2 ;  /* 0x0000000903037227 */ /* 0x000fcc00078e0002 */
[----:B------:R-:W-:-:S04]  /*05d0*/  IMAD.HI.U32 R3, R3, R6, RZ ;  /* 0x0000000603037227 */ /* 0x000fc800078e00ff */
[----:B------:R-:W-:-:S05]  /*05e0*/  IMAD R0, R3, R0, R6 ;  /* 0x0000000003007224 */ /* 0x000fca00078e0206 */
[----:B------:R-:W-:-:S13]  /*05f0*/  ISETP.GT.U32.AND P1, PT, R7, R0, PT ;  /* 0x000000000700720c */ /* 0x000fda0003f24070 */
[----:B------:R-:W-:Y:S02]  /*0600*/  @!P1 IMAD.IADD R0, R0, 0x1, -R7 ;  /* 0x0000000100009824 */ /* 0x000fe400078e0a07 */
[----:B------:R-:W-:Y:S01]  /*0610*/  @!P1 VIADD R3, R3, 0x1 ;  /* 0x0000000103039836 */ /* 0x000fe20000000000 */
[----:B------:R-:W-:Y:S02]  /*0620*/  ISETP.NE.AND P1, PT, R4, RZ, PT ;  /* 0x000000ff0400720c */ /* 0x000fe40003f25270 */
[----:B------:R-:W-:Y:S02]  /*0630*/  ISETP.GE.U32.AND P0, PT, R0, R7, PT ;  /* 0x000000070000720c */ /* 0x000fe40003f06070 */
[----:B------:R-:W-:-:S04]  /*0640*/  LOP3.LUT R0, R5, R4, RZ, 0x3c, !PT ;  /* 0x0000000405007212 */ /* 0x000fc800078e3cff */
[----:B------:R-:W-:Y:S01]  /*0650*/  ISETP.GE.AND P2, PT, R0, RZ, PT ;  /* 0x000000ff0000720c */ /* 0x000fe20003f46270 */
[----:B------:R-:W-:-:S06]  /*0660*/  VIADD R0, R16, 0xff ;  /* 0x000000ff10007836 */ /* 0x000fcc0000000000 */
[----:B------:R-:W-:-:S04]  /*0670*/  @P0 VIADD R3, R3, 0x1 ;  /* 0x0000000103030836 */ /* 0x000fc80000000000 */
[----:B------:R-:W-:Y:S01]  /*0680*/  IMAD.MOV.U32 R2, RZ, RZ, R3 ;  /* 0x000000ffff027224 */ /* 0x000fe200078e0003 */
[----:B------:R-:W-:-:S03]  /*0690*/  SHF.R.S32.HI R3, RZ, 0x1f, R0 ;  /* 0x0000001fff037819 */ /* 0x000fc60000011400 */
[----:B------:R-:W-:Y:S01]  /*06a0*/  @!P2 IMAD.MOV R2, RZ, RZ, -R2 ;  /* 0x000000ffff02a224 */ /* 0x000fe200078e0a02 */
[----:B------:R-:W-:Y:S02]  /*06b0*/  @!P1 LOP3.LUT R2, RZ, R4, RZ, 0x33, !PT ;  /* 0x00000004ff029212 */ /* 0x000fe400078e33ff */
[----:B------:R-:W-:-:S03]  /*06c0*/  LEA.HI R3, R3, R0, RZ, 0x8 ;  /* 0x0000000003037211 */ /* 0x000fc600078f40ff */
[----:B------:R-:W-:Y:S02]  /*06d0*/  IMAD.SHL.U32 R6, R2, 0x8, RZ ;  /* 0x0000000802067824 */ /* 0x000fe400078e00ff */
[----:B------:R-:W-:-:S03]  /*06e0*/  IMAD.MOV R2, RZ, RZ, -R2 ;  /* 0x000000ffff027224 */ /* 0x000fc600078e0a02 */
[----:B------:R-:W-:Y:S01]  /*06f0*/  LEA.HI.SX32 R3, R3, -R6, 0x18 ;  /* 0x8000000603037211 */ /* 0x000fe200078fc2ff */
[----:B------:R-:W-:-:S03]  /*0700*/  IMAD R4, R4, R2, R5 ;  /* 0x0000000204047224 */ /* 0x000fc600078e0205 */
[----:B------:R-:W-:Y:S02]  /*0710*/  VIMNMX R11, R3, 0x8, PT ;  /* 0x00000008030b7848 */ /* 0x000fe40003fe0100 */
[----:B------:R-:W-:Y:S02]  /*0720*/  IABS R9, R4 ;  /* 0x0000000400097213 */ /* 0x000fe40000000000 */
[----:B------:R-:W-:-:S04]  /*0730*/  IABS R7, R11 ;  /* 0x0000000b00077213 */ /* 0x000fc80000000000 */
[----:B------:R-:W1:Y:S08]  /*0740*/  I2F.RP R0, R7 ;  /* 0x0000000700007306 */ /* 0x000e700000209400 */
[----:B-1----:R-:W1:Y:S02]  /*0750*/  MUFU.RCP R0, R0 ;  /* 0x0000000000007308 */ /* 0x002e640000001000 */
[----:B-1----:R-:W-:-:S06]  /*0760*/  VIADD R3, R0, 0xffffffe ;  /* 0x0ffffffe00037836 */ /* 0x002fcc0000000000 */
[----:B------:R-:W1:Y:S02]  /*0770*/  F2I.FTZ.U32.TRUNC.NTZ R3, R3 ;  /* 0x0000000300037305 */ /* 0x000e64000021f000 */
[----:B-1----:R-:W-:-:S04]  /*0780*/  IMAD.MOV R8, RZ, RZ, -R3 ;  /* 0x000000ffff087224 */ /* 0x002fc800078e0a03 */
[----:B------:R-:W-:Y:S01]  /*0790*/  IMAD.MOV.U32 R2, RZ, RZ, R8 ;  /* 0x000000ffff027224 */ /* 0x000fe200078e0008 */
[----:B------:R-:W-:-:S03]  /*07a0*/  IABS R8, R11 ;  /* 0x0000000b00087213 */ /* 0x000fc60000000000 */
[----:B------:R-:W-:Y:S02]  /*07b0*/  IMAD R5, R2, R7, RZ ;  /* 0x0000000702057224 */ /* 0x000fe400078e02ff */
[----:B------:R-:W-:Y:S02]  /*07c0*/  IMAD.MOV.U32 R2, RZ, RZ, RZ ;  /* 0x000000ffff027224 */ /* 0x000fe400078e00ff */
[----:B------:R-:W-:Y:S02]  /*07d0*/  IMAD.MOV R0, RZ, RZ, -R8 ;  /* 0x000000ffff007224 */ /* 0x000fe400078e0a08 */
        /* <DEDUP_REMOVED lines=9> */
[----:B------:R-:W-:-:S07]  /*0870*/  ISETP.GE.AND P2, PT, R0, RZ, PT ;  /* 0x000000ff0000720c */ /* 0x000fce0003f46270 */
[----:B------:R-:W-:Y:S01]  /*0880*/  @P0 VIADD R2, R2, 0x1 ;  /* 0x0000000102020836 */ /* 0x000fe20000000000 */
[----:B------:R-:W-:-:S05]  /*0890*/  ISETP.GE.AND P0, PT, R243, 0x20, PT ;  /* 0x00000020f300780c */ /* 0x000fca0003f06270 */
[----:B------:R-:W-:Y:S01]  /*08a0*/  @!P2 IMAD.MOV R2, RZ, RZ, -R2 ;  /* 0x000000ffff02a224 */ /* 0x000fe200078e0a02 */
[----:B------:R-:W-:-:S05]  /*08b0*/  @!P1 LOP3.LUT R2, RZ, R11, RZ, 0x33, !PT ;  /* 0x0000000bff029212 */ /* 0x000fca00078e33ff */
[----:B------:R-:W-:Y:S02]  /*08c0*/  IMAD.MOV R0, RZ, RZ, -R2 ;  /* 0x000000ffff007224 */ /* 0x000fe400078e0a02 */
[----:B------:R-:W-:Y:S02]  /*08d0*/  IMAD.SHL.U32 R5, R2, 0x100, RZ ;  /* 0x0000010002057824 */ /* 0x000fe400078e00ff */
[----:B------:R-:W-:Y:S01]  /*08e0*/  IMAD R0, R11, R0, R4 ;  /* 0x000000000b007224 */ /* 0x000fe200078e0204 */
[----:B0-----:R-:W-:-:S03]  /*08f0*/  LOP3.LUT R4, R152, 0xe0, RZ, 0xc0, !PT ;  /* 0x000000e098047812 */ /* 0x001fc600078ec0ff */
[----:B------:R-:W-:Y:S01]  /*0900*/  IMAD.IADD R3, R6, 0x1, R0 ;  /* 0x0000000106037824 */ /* 0x000fe200078e0200 */
[----:B------:R-:W-:-:S05]  /*0910*/  LOP3.LUT R0, R152, 0xff, RZ, 0xc0, !PT ;  /* 0x000000ff98007812 */ /* 0x000fca00078ec0ff */
[----:B------:R-:W-:-:S05]  /*0920*/  IMAD R20, R3, 0x100, R0 ;  /* 0x0000010003147824 */ /* 0x000fca00078e0200 */
[----:B------:R0:W-:Y:S01]  /*0930*/  STL [R1+0x21c], R20 ;  /* 0x00021c1401007387 */ /* 0x0001e20000100800 */
[----:B------:R-:W-:Y:S05]  /*0940*/  @!P0 BRA `(.L_x_0) ;  /* 0x0000007000f88947 */ /* 0x000fea0003800000 */
[----:B------:R-:W-:Y:S01]  /*0950*/  IABS R19, R16 ;  /* 0x0000001000137213 */ /* 0x000fe20000000000 */
[----:B------:R-:W-:Y:S01]  /*0960*/  IMAD.SHL.U32 R0, R0, 0x2, RZ ;  /* 0x0000000200007824 */ /* 0x000fe200078e00ff */
[----:B------:R-:W-:Y:S01]  /*0970*/  IABS R2, R17 ;  /* 0x0000001100027213 */ /* 0x000fe20000000000 */
[----:B------:R-:W-:Y:S01]  /*0980*/  ULDC UR4, c[0x0][0x234] ;  /* 0x00008d0000047ab9 */ /* 0x000fe20000000800 */
[----:B------:R-:W1:Y:S01]  /*0990*/  I2F.RP R10, R19 ;  /* 0x00000013000a7306 */ /* 0x000e620000209400 */
[----:B------:R-:W-:Y:S01]  /*09a0*/  LEA.HI R14, R4, R5, RZ, 0x1b ;  /* 0x00000005040e7211 */ /* 0x000fe200078fd8ff */
[----:B------:R-:W-:Y:S01]  /*09b0*/  ULDC.64 UR6, c[0x0][0x210] ;  /* 0x0000840000067ab9 */ /* 0x000fe20000000a00 */
[----:B------:R-:W-:Y:S01]  /*09c0*/  ISETP.GE.AND P3, PT, R20, RZ, PT ;  /* 0x000000ff1400720c */ /* 0x000fe20003f66270 */
[----:B------:R-:W-:Y:S01]  /*09d0*/  ULDC UR8, c[0x0][0x230] ;  /* 0x00008c0000087ab9 */ /* 0x000fe20000000800 */
[----:B------:R-:W-:Y:S01]  /*09e0*/  IABS R71, R14 ;  /* 0x0000000e00477213 */ /* 0x000fe20000000000 */
[----:B------:R-:W-:Y:S01]  /*09f0*/  VIADD R18, R14, 0xe0 ;  /* 0x000000e00e127836 */ /* 0x000fe20000000000 */
[----:B------:R-:W-:Y:S01]  /*0a00*/  LOP3.LUT R215, R152, 0x1f, RZ, 0xc0, !PT ;  /* 0x0000001f98d77812 */ /* 0x000fe200078ec0ff */
[----:B------:R-:W2:Y:S01]  /*0a10*/  I2F.RP R3, R2 ;  /* 0x0000000200037306 */ /* 0x000ea20000209400 */
[----:B------:R-:W-:Y:S01]  /*0a20*/  VIADD R22, R14, 0x80 ;  /* 0x000000800e167836 */ /* 0x000fe20000000000 */
[----:B------:R-:W-:-:S02]  /*0a30*/  CS2R R76, SRZ ;  /* 0x00000000004c7805 */ /* 0x000fc4000001ff00 */
[----:B------:R-:W-:Y:S01]  /*0a40*/  IABS R15, R18 ;  /* 0x00000012000f7213 */ /* 0x000fe20000000000 */
[C---:B------:R-:W-:Y:S01]  /*0a50*/  VIADD R24, R14.reuse, 0x28 ;  /* 0x000000280e187836 */ /* 0x040fe20000000000 */
[----:B------:R-:W-:Y:S02]  /*0a60*/  CS2R R78, SRZ ;  /* 0x00000000004e7805 */ /* 0x000fe4000001ff00 */
[----:B------:R-:W-:Y:S01]  /*0a70*/  IABS R39, R22 ;  /* 0x0000001600277213 */ /* 0x000fe20000000000 */
[C---:B------:R-:W-:Y:S01]  /*0a80*/  VIADD R26, R14.reuse, 0x18 ;  /* 0x000000180e1a7836 */ /* 0x040fe20000000000 */
[----:B-1----:R-:W1:Y:S01]  /*0a90*/  MUFU.RCP R10, R10 ;  /* 0x0000000a000a7308 */ /* 0x002e620000001000 */
[----:B------:R-:W-:Y:S01]  /*0aa0*/  IABS R61, R24 ;  /* 0x00000018003d7213 */ /* 0x000fe20000000000 */
[C---:B------:R-:W-:Y:S01]  /*0ab0*/  VIADD R28, R14.reuse, 0x10 ;  /* 0x000000100e1c7836 */ /* 0x040fe20000000000 */
[----:B------:R-:W-:Y:S01]  /*0ac0*/  CS2R R80, SRZ ;  /* 0x0000000000507805 */ /* 0x000fe2000001ff00 */
[----:B------:R-:W-:Y:S01]  /*0ad0*/  VIADD R30, R14, 0x8 ;  /* 0x000000080e1e7836 */ /* 0x000fe20000000000 */
[----:B------:R-:W-:-:S02]  /*0ae0*/  IABS R65, R26 ;  /* 0x0000001a00417213 */ /* 0x000fc40000000000 */
[----:B------:R-:W-:Y:S02]  /*0af0*/  CS2R R82, SRZ ;  /* 0x0000000000527805 */ /* 0x000fe4000001ff00 */
[----:B------:R-:W-:Y:S01]  /*0b00*/  IABS R67, R28 ;  /* 0x0000001c00437213 */ /* 0x000fe20000000000 */
[----:B--2---:R-:W2:Y:S01]  /*0b10*/  MUFU.RCP R3, R3 ;  /* 0x0000000300037308 */ /* 0x004ea20000001000 */
[----:B------:R-:W-:Y:S02]  /*0b20*/  IABS R69, R30 ;  /* 0x0000001e00457213 */ /* 0x000fe40000000000 */
[----:B------:R-:W-:Y:S02]  /*0b30*/  CS2R R84, SRZ ;  /* 0x0000000000547805 */ /* 0x000fe4000001ff00 */
[----:B------:R-:W-:Y:S02]  /*0b40*/  CS2R R86, SRZ ;  /* 0x0000000000567805 */ /* 0x000fe4000001ff00 */
[----:B------:R-:W-:-:S02]  /*0b50*/  CS2R R88, SRZ ;  /* 0x0000000000587805 */ /* 0x000fc4000001ff00 */
[----:B------:R-:W-:Y:S02]  /*0b60*/  CS2R R90, SRZ ;  /* 0x00000000005a7805 */ /* 0x000fe4000001ff00 */
[----:B------:R-:W-:Y:S02]  /*0b70*/  CS2R R92, SRZ ;  /* 0x00000000005c7805 */ /* 0x000fe4000001ff00 */
[----:B------:R-:W-:Y:S02]  /*0b80*/  CS2R R94, SRZ ;  /* 0x00000000005e7805 */ /* 0x000fe4000001ff00 */
[----:B------:R-:W-:Y:S01]  /*0b90*/  CS2R R96, SRZ ;  /* 0x0000000000607805 */ /* 0x000fe2000001ff00 */
[----:B-1----:R-:W-:Y:S01]  /*0ba0*/  VIADD R8, R10, 0xffffffe ;  /* 0x0ffffffe0a087836 */ /* 0x002fe20000000000 */
[----:B------:R-:W-:Y:S01]  /*0bb0*/  IABS R10, R20 ;  /* 0x00000014000a7213 */ /* 0x000fe20000000000 */
[----:B0-----:R-:W-:Y:S01]  /*0bc0*/  VIADD R20, R14, 0x88 ;  /* 0x000000880e147836 */ /* 0x001fe20000000000 */
[----:B------:R-:W-:Y:S01]  /*0bd0*/  CS2R R98, SRZ ;  /* 0x0000000000627805 */ /* 0x000fe2000001ff00 */
[----:B------:R0:W1:Y:S01]  /*0be0*/  F2I.FTZ.U32.TRUNC.NTZ R9, R8 ;  /* 0x0000000800097305 */ /* 0x000062000021f000 */
[----:B------:R-:W-:-:S02]  /*0bf0*/  CS2R R100, SRZ ;  /* 0x0000000000647805 */ /* 0x000fc4000001ff00 */
[----:B------:R-:W-:Y:S02]  /*0c00*/  CS2R R102, SRZ ;  /* 0x0000000000667805 */ /* 0x000fe4000001ff00 */
[----:B------:R-:W-:Y:S01]  /*0c10*/  IABS R37, R20 ;  /* 0x0000001400257213 */ /* 0x000fe20000000000 */
[----:B--2---:R-:W-:Y:S01]  /*0c20*/  VIADD R6, R3, 0xffffffe ;  /* 0x0ffffffe03067836 */ /* 0x004fe20000000000 */
[----:B------:R-:W-:Y:S01]  /*0c30*/  CS2R R104, SRZ ;  /* 0x0000000000687805 */ /* 0x000fe2000001ff00 */
[----:B------:R-:W-:Y:S01]  /*0c40*/  VIADD R3, R14, 0xf8 ;  /* 0x000000f80e037836 */ /* 0x000fe20000000000 */
[----:B------:R-:W-:Y:S01]  /*0c50*/  CS2R R106, SRZ ;  /* 0x00000000006a7805 */ /* 0x000fe2000001ff00 */
[----:B------:R2:W3:Y:S01]  /*0c60*/  F2I.FTZ.U32.TRUNC.NTZ R7, R6 ;  /* 0x0000000600077305 */ /* 0x0004e2000021f000 */
[----:B0-----:R-:W-:Y:S01]  /*0c70*/  IMAD.MOV.U32 R8, RZ, RZ, RZ ;  /* 0x000000ffff087224 */ /* 0x001fe200078e00ff */
[----:B------:R-:W-:Y:S02]  /*0c80*/  CS2R R108, SRZ ;  /* 0x00000000006c7805 */ /* 0x000fe4000001ff00 */
[----:B------:R-:W-:-:S02]  /*0c90*/  IABS R4, R3 ;  /* 0x0000000300047213 */ /* 0x000fc40000000000 */
[----:B------:R-:W-:Y:S02]  /*0ca0*/  CS2R R110, SRZ ;  /* 0x00000000006e7805 */ /* 0x000fe4000001ff00 */
[----:B------:R-:W-:Y:S02]  /*0cb0*/  ISETP.GE.AND P4, PT, R3, RZ, PT ;  /* 0x000000ff0300720c */ /* 0x000fe40003f86270 */
[----:B------:R-:W-:Y:S01]  /*0cc0*/  CS2R R112, SRZ ;  /* 0x0000000000707805 */ /* 0x000fe2000001ff00 */
[--C-:B-1----:R-:W-:Y:S01]  /*0cd0*/  IMAD.MOV R12, RZ, RZ, -R9.reuse ;  /* 0x000000ffff0c7224 */ /* 0x102fe200078e0a09 */
[----:B------:R-:W-:Y:S01]  /*0ce0*/  CS2R R114, SRZ ;  /* 0x0000000000727805 */ /* 0x000fe2000001ff00 */
[----:B--2---:R-:W-:Y:S01]  /*0cf0*/  IMAD.MOV.U32 R6, RZ, RZ, RZ ;  /* 0x000000ffff067224 */ /* 0x004fe200078e00ff */
[----:B------:R-:W-:Y:S01]  /*0d00*/  CS2R R116, SRZ ;  /* 0x0000000000747805 */ /* 0x000fe2000001ff00 */
[----:B------:R-:W-:Y:S01]  /*0d10*/  IMAD R11, R12, R19, RZ ;  /* 0x000000130c0b7224 */ /* 0x000fe200078e02ff */
[----:B------:R-:W-:Y:S01]  /*0d20*/  CS2R R118, SRZ ;  /* 0x0000000000767805 */ /* 0x000fe2000001ff00 */
[----:B------:R-:W-:Y:S01]  /*0d30*/  VIADD R12, R14, 0xe8 ;  /* 0x000000e80e0c7836 */ /* 0x000fe20000000000 */
[----:B------:R-:W-:Y:S01]  /*0d40*/  CS2R R120, SRZ ;  /* 0x0000000000787805 */ /* 0x000fe2000001ff00 */
[----:B------:R-:W-:Y:S01]  /*0d50*/  IMAD.HI.U32 R9, R9, R11, R8 ;  /* 0x0000000b09097227 */ /* 0x000fe200078e0008 */
[----:B------:R-:W-:-:S02]  /*0d60*/  CS2R R122, SRZ ;  /* 0x00000000007a7805 */ /* 0x000fc4000001ff00 */
[----:B------:R-:W-:Y:S02]  /*0d70*/  CS2R R124, SRZ ;  /* 0x00000000007c7805 */ /* 0x000fe4000001ff00 */
[----:B------:R-:W-:Y:S01]  /*0d80*/  IABS R13, R12 ;  /* 0x0000000c000d7213 */ /* 0x000fe20000000000 */
[----:B---3--:R-:W-:Y:S01]  /*0d90*/  IMAD.MOV R11, RZ, RZ, -R7 ;  /* 0x000000ffff0b7224 */ /* 0x008fe200078e0a07 */
[----:B------:R-:W-:Y:S01]  /*0da0*/  ISETP.GE.AND P2, PT, R12, RZ, PT ;  /* 0x000000ff0c00720c */ /* 0x000fe20003f46270 */
[----:B------:R-:W-:Y:S01]  /*0db0*/  IMAD.HI.U32 R9, R9, R10, RZ ;  /* 0x0000000a09097227 */ /* 0x000fe200078e00ff */
[----:B------:R-:W-:Y:S02]  /*0dc0*/  CS2R R126, SRZ ;  /* 0x00000000007e7805 */ /* 0x000fe4000001ff00 */
[----:B------:R-:W-:Y:S02]  /*0dd0*/  CS2R R128, SRZ ;  /* 0x0000000000807805 */ /* 0x000fe4000001ff00 */
[----:B------:R-:W-:Y:S01]  /*0de0*/  CS2R R130, SRZ ;  /* 0x0000000000827805 */ /* 0x000fe2000001ff00 */
[----:B------:R-:W-:Y:S01]  /*0df0*/  IMAD.MOV R8, RZ, RZ, -R9 ;  /* 0x000000ffff087224 */ /* 0x000fe200078e0a09 */
[----:B------:R-:W-:Y:S01]  /*0e00*/  CS2R R132, SRZ ;  /* 0x0000000000847805 */ /* 0x000fe2000001ff00 */
[----:B------:R-:W-:Y:S01]  /*0e10*/  IMAD R9, R11, R2, RZ ;  /* 0x000000020b097224 */ /* 0x000fe200078e02ff */
[----:B------:R-:W-:Y:S01]  /*0e20*/  CS2R R134, SRZ ;  /* 0x0000000000867805 */ /* 0x000fe2000001ff00 */
[----:B------:R-:W-:Y:S01]  /*0e30*/  IMAD R8, R19, R8, R10 ;  /* 0x0000000813087224 */ /* 0x000fe200078e020a */
[----:B------:R-:W-:Y:S01]  /*0e40*/  CS2R R136, SRZ ;  /* 0x0000000000887805 */ /* 0x000fe2000001ff00 */
[----:B------:R-:W-:Y:S01]  /*0e50*/  IMAD.HI.U32 R6, R7, R9, R6 ;  /* 0x0000000907067227 */ /* 0x000fe200078e0006 */
[----:B------:R-:W-:-:S02]  /*0e60*/  CS2R R138, SRZ ;  /* 0x00000000008a7805 */ /* 0x000fc4000001ff00 */
[----:B------:R-:W-:Y:S02]  /*0e70*/  CS2R R140, SRZ ;  /* 0x00000000008c7805 */ /* 0x000fe4000001ff00 */
[----:B------:R-:W-:Y:S01]  /*0e80*/  ISETP.GT.U32.AND P0, PT, R19, R8, PT ;  /* 0x000000081300720c */ /* 0x000fe20003f04070 */
[----:B------:R-:W-:Y:S01]  /*0e90*/  IMAD.MOV.U32 R11, RZ, RZ, R4 ;  /* 0x000000ffff0b7224 */ /* 0x000fe200078e0004 */
[----:B------:R-:W-:Y:S01]  /*0ea0*/  CS2R R142, SRZ ;  /* 0x00000000008e7805 */ /* 0x000fe2000001ff00 */
[----:B------:R-:W-:Y:S01]  /*0eb0*/  VIADD R10, R14, 0xf0 ;  /* 0x000000f00e0a7836 */ /* 0x000fe20000000000 */
[----:B------:R-:W-:Y:S01]  /*0ec0*/  CS2R R144, SRZ ;  /* 0x0000000000907805 */ /* 0x000fe2000001ff00 */
[----:B------:R-:W-:Y:S01]  /*0ed0*/  IMAD.HI.U32 R4, R6, R11, RZ ;  /* 0x0000000b06047227 */ /* 0x000fe200078e00ff */
[----:B------:R-:W-:Y:S02]  /*0ee0*/  CS2R R146, SRZ ;  /* 0x0000000000927805 */ /* 0x000fe4000001ff00 */
[----:B------:R-:W-:-:S02]  /*0ef0*/  CS2R R148, SRZ ;  /* 0x0000000000947805 */ /* 0x000fc4000001ff00 */
[----:B------:R-:W-:Y:S01]  /*0f00*/  IABS R9, R10 ;  /* 0x0000000a00097213 */ /* 0x000fe20000000000 */
[----:B------:R-:W-:Y:S01]  /*0f10*/  IMAD.MOV R4, RZ, RZ, -R4 ;  /* 0x000000ffff047224 */ /* 0x000fe200078e0a04 */
[----:B------:R-:W-:Y:S01]  /*0f20*/  CS2R R150, SRZ ;  /* 0x0000000000967805 */ /* 0x000fe2000001ff00 */
[----:B------:R-:W-:Y:S01]  /*0f30*/  IMAD.HI.U32 R7, R6, R13, RZ ;  /* 0x0000000d06077227 */ /* 0x000fe200078e00ff */
[----:B------:R-:W-:Y:S01]  /*0f40*/  UMOV UR5, URZ ;  /* 0x0000003f00057c82 */ /* 0x000fe20008000000 */
[----:B------:R-:W-:Y:S02]  /*0f50*/  UMOV UR11, 0x80000020 ;  /* 0x80000020000b7882 */ /* 0x000fe40000000000 */
[----:B------:R-:W-:Y:S02]  /*0f60*/  IMAD R3, R2, R4, R11 ;  /* 0x0000000402037224 */ /* 0x000fe400078e020b */
[----:B------:R-:W-:Y:S01]  /*0f70*/  @!P0 IMAD.IADD R8, R8, 0x1, -R19 ;  /* 0x0000000108088824 */ /* 0x000fe200078e0a13 */
[----:B------:R-:W-:Y:S01]  /*0f80*/  ISETP.GE.AND P0, PT, R10, RZ, PT ;  /* 0x000000ff0a00720c */ /* 0x000fe20003f06270 */
[----:B------:R-:W-:Y:S01]  /*0f90*/  IMAD.HI.U32 R4, R6, R9, RZ ;  /* 0x0000000906047227 */ /* 0x000fe200078e00ff */
[----:B------:R-:W-:-:S02]  /*0fa0*/  ISETP.GT.U32.AND P1, PT, R2, R3, PT ;  /* 0x000000030200720c */ /* 0x000fc40003f24070 */
[----:B------:R-:W-:Y:S01]  /*0fb0*/  ISETP.GT.U32.AND P5, PT, R19, R8, PT ;  /* 0x000000081300720c */ /* 0x000fe20003fa4070 */
[----:B------:R-:W-:Y:S02]  /*0fc0*/  IMAD.MOV R4, RZ, RZ, -R4 ;  /* 0x000000ffff047224 */ /* 0x000fe400078e0a04 */
[----:B------:R-:W-:Y:S02]  /*0fd0*/  IMAD.MOV R7, RZ, RZ, -R7 ;  /* 0x000000ffff077224 */ /* 0x000fe400078e0a07 */
[----:B------:R-:W-:Y:S02]  /*0fe0*/  IMAD R9, R2, R4, R9 ;  /* 0x0000000402097224 */ /* 0x000fe400078e0209 */
[----:B------:R-:W-:-:S03]  /*0ff0*/  IMAD.HI.U32 R4, R6, R15, RZ ;  /* 0x0000000f06047227 */ /* 0x000fc600078e00ff */
[----:B------:R-:W-:Y:S01]  /*1000*/  ISETP.GT.U32.AND P6, PT, R2, R9, PT ;  /* 0x000000090200720c */ /* 0x000fe20003fc4070 */
[----:B------:R-:W-:Y:S02]  /*1010*/  @!P1 IMAD.IADD R3, R3, 0x1, -R2 ;  /* 0x0000000103039824 */ /* 0x000fe400078e0a02 */
[----:B------:R-:W-:Y:S01]  /*1020*/  @!P5 IMAD.IADD R8, R8, 0x1, -R19 ;  /* 0x000000010808d824 */ /* 0x000fe200078e0a13 */
[----:B------:R-:W-:Y:S01]  /*1030*/  ISETP.NE.AND P5, PT, R16, RZ, PT ;  /* 0x000000ff1000720c */ /* 0x000fe20003fa5270 */
[C---:B------:R-:W-:Y:S01]  /*1040*/  IMAD R11, R2.reuse, R7, R13 ;  /* 0x00000007020b7224 */ /* 0x040fe200078e020d */
[C---:B------:R-:W-:Y:S01]  /*1050*/  ISETP.GT.U32.AND P1, PT, R2.reuse, R3, PT ;  /* 0x000000030200720c */ /* 0x040fe20003f24070 */
[----:B------:R-:W-:Y:S02]  /*1060*/  IMAD.MOV.U32 R7, RZ, RZ, R8 ;  /* 0x000000ffff077224 */ /* 0x000fe400078e0008 */
[----:B------:R-:W-:Y:S02]  /*1070*/  IMAD.MOV R4, RZ, RZ, -R4 ;  /* 0x000000ffff047224 */ /* 0x000fe400078e0a04 */
[----:B------:R-:W-:Y:S01]  /*1080*/  @!P3 IMAD.MOV R7, RZ, RZ, -R7 ;  /* 0x000000ffff07b224 */ /* 0x000fe200078e0a07 */
[C---:B------:R-:W-:Y:S01]  /*1090*/  ISETP.GT.U32.AND P3, PT, R2.reuse, R11, PT ;  /* 0x0000000b0200720c */ /* 0x040fe20003f64070 */
[----:B------:R-:W-:-:S02]  /*10a0*/  IMAD R13, R2, R4, R15 ;  /* 0x00000004020d7224 */ /* 0x000fc400078e020f */
[C---:B------:R-:W-:Y:S02]  /*10b0*/  VIADD R10, R14.reuse, 0xd8 ;  /* 0x000000d80e0a7836 */ /* 0x040fe40000000000 */
[----:B------:R-:W-:Y:S01]  /*10c0*/  VIADD R12, R14, 0xd0 ;  /* 0x000000d00e0c7836 */ /* 0x000fe20000000000 */
[----:B------:R-:W-:Y:S01]  /*10d0*/  @!P5 LOP3.LUT R7, RZ, R16, RZ, 0x33, !PT ;  /* 0x00000010ff07d212 */ /* 0x000fe200078e33ff */
[--C-:B------:R-:W-:Y:S01]  /*10e0*/  @!P1 IMAD.IADD R3, R3, 0x1, -R2.reuse ;  /* 0x0000000103039824 */ /* 0x100fe200078e0a02 */
[----:B------:R-:W-:Y:S01]  /*10f0*/  ISETP.GT.U32.AND P1, PT, R2, R13, PT ;  /* 0x0000000d0200720c */ /* 0x000fe20003f24070 */
[--C-:B------:R-:W-:Y:S01]  /*1100*/  @!P6 IMAD.IADD R9, R9, 0x1, -R2.reuse ;  /* 0x000000010909e824 */ /* 0x100fe200078e0a02 */
[----:B------:R-:W-:Y:S01]  /*1110*/  IABS R8, R10 ;  /* 0x0000000a00087213 */ /* 0x000fe20000000000 */
[----:B------:R-:W-:Y:S01]  /*1120*/  @!P4 IMAD.MOV R3, RZ, RZ, -R3 ;  /* 0x000000ffff03c224 */ /* 0x000fe200078e0a03 */
[----:B------:R-:W-:Y:S01]  /*1130*/  IABS R19, R12 ;  /* 0x0000000c00137213 */ /* 0x000fe20000000000 */
[----:B------:R-:W-:Y:S01]  /*1140*/  @!P3 IMAD.IADD R11, R11, 0x1, -R2 ;  /* 0x000000010b0bb824 */ /* 0x000fe200078e0a02 */
[----:B------:R-:W-:Y:S01]  /*1150*/  ISETP.GE.AND P6, PT, R18, RZ, PT ;  /* 0x000000ff1200720c */ /* 0x000fe20003fc6270 */
[----:B------:R-:W-:Y:S01]  /*1160*/  IMAD.MOV.U32 R15, RZ, RZ, R8 ;  /* 0x000000ffff0f7224 */ /* 0x000fe200078e0008 */
[----:B------:R-:W-:Y:S01]  /*1170*/  ISETP.GT.U32.AND P5, PT, R2, R9, PT ;  /* 0x000000090200720c */ /* 0x000fe20003fa4070 */
[----:B------:R-:W-:Y:S01]  /*1180*/  IMAD.HI.U32 R8, R6, R19, RZ ;  /* 0x0000001306087227 */ /* 0x000fe200078e00ff */
[----:B------:R-:W-:-:S02]  /*1190*/  ISETP.GT.U32.AND P3, PT, R2, R11, PT ;  /* 0x0000000b0200720c */ /* 0x000fc40003f64070 */
[----:B------:R-:W-:Y:S01]  /*11a0*/  ISETP.GE.AND P4, PT, R10, RZ, PT ;  /* 0x000000ff0a00720c */ /* 0x000fe20003f86270 */
[----:B------:R-:W-:-:S04]  /*11b0*/  IMAD.HI.U32 R4, R6, R15, RZ ;  /* 0x0000000f06047227 */ /* 0x000fc800078e00ff */
[----:B------:R-:W-:Y:S02]  /*11c0*/  @!P1 IMAD.IADD R13, R13, 0x1, -R2 ;  /* 0x000000010d0d9824 */ /* 0x000fe400078e0a02 */
[----:B------:R-:W-:Y:S02]  /*11d0*/  IMAD.MOV R4, RZ, RZ, -R4 ;  /* 0x000000ffff047224 */ /* 0x000fe400078e0a04 */
[----:B------:R-:W-:Y:S01]  /*11e0*/  IMAD.MOV R8, RZ, RZ, -R8 ;  /* 0x000000ffff087224 */ /* 0x000fe200078e0a08 */
[C---:B------:R-:W-:Y:S01]  /*11f0*/  ISETP.GT.U32.AND P1, PT, R2.reuse, R13, PT ;  /* 0x0000000d0200720c */ /* 0x040fe20003f24070 */
[C---:B------:R-:W-:Y:S02]  /*1200*/  IMAD R15, R2.reuse, R4, R15 ;  /* 0x00000004020f7224 */ /* 0x040fe400078e020f */
[----:B------:R-:W-:Y:S02]  /*1210*/  @!P3 IMAD.IADD R11, R11, 0x1, -R2 ;  /* 0x000000010b0bb824 */ /* 0x000fe400078e0a02 */
[C---:B------:R-:W-:Y:S01]  /*1220*/  IMAD R19, R2.reuse, R8, R19 ;  /* 0x0000000802137224 */ /* 0x040fe200078e0213 */
[----:B------:R-:W-:Y:S01]  /*1230*/  ISETP.GT.U32.AND P3, PT, R2, R15, PT ;  /* 0x0000000f0200720c */ /* 0x000fe20003f64070 */
[----:B------:R-:W-:-:S02]  /*1240*/  VIADD R4, R14, 0xc8 ;  /* 0x000000c80e047836 */ /* 0x000fc40000000000 */
[--C-:B------:R-:W-:Y:S01]  /*1250*/  @!P5 IMAD.IADD R9, R9, 0x1, -R2.reuse ;  /* 0x000000010909d824 */ /* 0x100fe200078e0a02 */
[----:B------:R-:W-:Y:S01]  /*1260*/  ISETP.GE.AND P5, PT, R12, RZ, PT ;  /* 0x000000ff0c00720c */ /* 0x000fe20003fa6270 */
[----:B------:R-:W-:Y:S01]  /*1270*/  VIADD R10, R14, 0xb8 ;  /* 0x000000b80e0a7836 */ /* 0x000fe20000000000 */
[----:B------:R-:W-:Y:S01]  /*1280*/  IABS R21, R4 ;  /* 0x0000000400157213 */ /* 0x000fe20000000000 */
[--C-:B------:R-:W-:Y:S02]  /*1290*/  @!P1 IMAD.IADD R13, R13, 0x1, -R2.reuse ;  /* 0x000000010d0d9824 */ /* 0x100fe400078e0a02 */
[----:B------:R-:W-:Y:S01]  /*12a0*/  @!P0 IMAD.MOV R9, RZ, RZ, -R9 ;  /* 0x000000ffff098224 */ /* 0x000fe200078e0a09 */
[----:B------:R-:W-:Y:S01]  /*12b0*/  ISETP.GE.AND P0, PT, R4, RZ, PT ;  /* 0x000000ff0400720c */ /* 0x000fe20003f06270 */
[----:B------:R-:W-:Y:S01]  /*12c0*/  @!P6 IMAD.MOV R13, RZ, RZ, -R13 ;  /* 0x000000ffff0de224 */ /* 0x000fe200078e0a0d */
[----:B------:R-:W-:Y:S01]  /*12d0*/  ISETP.GT.U32.AND P6, PT, R2, R19, PT ;  /* 0x000000130200720c */ /* 0x000fe20003fc4070 */
[----:B------:R-:W-:Y:S01]  /*12e0*/  @!P3 IMAD.IADD R15, R15, 0x1, -R2 ;  /* 0x000000010f0fb824 */ /* 0x000fe200078e0a02 */
[----:B------:R-:W-:Y:S01]  /*12f0*/  ISETP.GE.AND P1, PT, R10, RZ, PT ;  /* 0x000000ff0a00720c */ /* 0x000fe20003f26270 */
[----:B------:R-:W-:Y:S01]  /*1300*/  VIADD R8, R14, 0xc0 ;  /* 0x000000c00e087836 */ /* 0x000fe20000000000 */
[----:B------:R-:W-:Y:S01]  /*1310*/  IABS R25, R10 ;  /* 0x0000000a00197213 */ /* 0x000fe20000000000 */
[----:B------:R-:W-:Y:S01]  /*1320*/  IMAD.HI.U32 R4, R6, R21, RZ ;  /* 0x0000001506047227 */ /* 0x000fe200078e00ff */
[----:B------:R-:W-:-:S02]  /*1330*/  ISETP.GT.U32.AND P3, PT, R2, R15, PT ;  /* 0x0000000f0200720c */ /* 0x000fc40003f64070 */
[----:B------:R-:W-:Y:S01]  /*1340*/  IABS R23, R8 ;  /* 0x0000000800177213 */ /* 0x000fe20000000000 */
[----:B------:R-:W-:Y:S02]  /*1350*/  IMAD.MOV R10, RZ, RZ, -R4 ;  /* 0x000000ffff0a7224 */ /* 0x000fe400078e0a04 */
[----:B------:R-:W-:Y:S01]  /*1360*/  @!P2 IMAD.MOV R11, RZ, RZ, -R11 ;  /* 0x000000ffff0ba224 */ /* 0x000fe200078e0a0b */
[----:B------:R-:W-:Y:S01]  /*1370*/  ISETP.GE.AND P2, PT, R8, RZ, PT ;  /* 0x000000ff0800720c */ /* 0x000fe20003f46270 */
[----:B------:R-:W-:Y:S02]  /*1380*/  @!P6 IMAD.IADD R19, R19, 0x1, -R2 ;  /* 0x000000011313e824 */ /* 0x000fe400078e0a02 */
[----:B------:R-:W-:Y:S02]  /*1390*/  IMAD R21, R2, R10, R21 ;  /* 0x0000000a02157224 */ /* 0x000fe400078e0215 */
[----:B------:R-:W-:Y:S01]  /*13a0*/  IMAD.HI.U32 R8, R6, R23, RZ ;  /* 0x0000001706087227 */ /* 0x000fe200078e00ff */
[----:B------:R-:W-:-:S03]  /*13b0*/  ISETP.GT.U32.AND P6, PT, R2, R19, PT ;  /* 0x000000130200720c */ /* 0x000fc60003fc4070 */
[----:B------:R-:W-:Y:S01]  /*13c0*/  @!P3 IMAD.IADD R15, R15, 0x1, -R2 ;  /* 0x000000010f0fb824 */ /* 0x000fe200078e0a02 */
[----:B------:R-:W-:Y:S01]  /*13d0*/  ISETP.GT.U32.AND P3, PT, R2, R21, PT ;  /* 0x000000150200720c */ /* 0x000fe20003f64070 */
[C---:B------:R-:W-:Y:S02]  /*13e0*/  VIADD R16, R14.reuse, 0xa8 ;  /* 0x000000a80e107836 */ /* 0x040fe40000000000 */
[----:B------:R-:W-:Y:S02]  /*13f0*/  IMAD.MOV R8, RZ, RZ, -R8 ;  /* 0x000000ffff087224 */ /* 0x000fe400078e0a08 */
[----:B------:R-:W-:Y:S01]  /*1400*/  VIADD R12, R14, 0xb0 ;  /* 0x000000b00e0c7836 */ /* 0x000fe20000000000 */
[----:B------:R-:W-:Y:S01]  /*1410*/  IABS R29, R16 ;  /* 0x00000010001d7213 */ /* 0x000fe20000000000 */
[----:B------:R-:W-:Y:S02]  /*1420*/  IMAD R23, R2, R8, R23 ;  /* 0x0000000802177224 */ /* 0x000fe400078e0217 */
[----:B------:R-:W-:Y:S01]  /*1430*/  @!P6 IMAD.IADD R19, R19, 0x1, -R2 ;  /* 0x000000011313e824 */ /* 0x000fe200078e0a02 */
[----:B------:R-:W-:Y:S01]  /*1440*/  IABS R27, R12 ;  /* 0x0000000c001b7213 */ /* 0x000fe20000000000 */
[----:B------:R-:W-:Y:S01]  /*1450*/  IMAD.HI.U32 R4, R6, R25, RZ ;  /* 0x0000001906047227 */ /* 0x000fe200078e00ff */
[----:B------:R-:W-:-:S03]  /*1460*/  ISETP.GT.U32.AND P6, PT, R2, R23, PT ;  /* 0x000000170200720c */ /* 0x000fc60003fc4070 */
[----:B------:R-:W-:-:S04]  /*1470*/  IMAD.HI.U32 R8, R6, R29, RZ ;  /* 0x0000001d06087227 */ /* 0x000fc800078e00ff */
[----:B------:R-:W-:Y:S02]  /*1480*/  @!P3 IMAD.IADD R21, R21, 0x1, -R2 ;  /* 0x000000011515b824 */ /* 0x000fe400078e0a02 */
[----:B------:R-:W-:Y:S02]  /*1490*/  IMAD.MOV R4, RZ, RZ, -R4 ;  /* 0x000000ffff047224 */ /* 0x000fe400078e0a04 */
[----:B------:R-:W-:Y:S01]  /*14a0*/  IMAD.MOV R8, RZ, RZ, -R8 ;  /* 0x000000ffff087224 */ /* 0x000fe200078e0a08 */
[C---:B------:R-:W-:Y:S01]  /*14b0*/  ISETP.GT.U32.AND P3, PT, R2.reuse, R21, PT ;  /* 0x000000150200720c */ /* 0x040fe20003f64070 */
[C---:B------:R-:W-:Y:S02]  /*14c0*/  IMAD R25, R2.reuse, R4, R25 ;  /* 0x0000000402197224 */ /* 0x040fe400078e0219 */
[----:B------:R-:W-:Y:S02]  /*14d0*/  IMAD R29, R2, R8, R29 ;  /* 0x00000008021d7224 */ /* 0x000fe400078e021d */
[----:B------:R-:W-:-:S04]  /*14e0*/  IMAD.HI.U32 R4, R6, R27, RZ ;  /* 0x0000001b06047227 */ /* 0x000fc800078e00ff */
[----:B------:R-:W-:Y:S01]  /*14f0*/  @!P4 IMAD.MOV R15, RZ, RZ, -R15 ;  /* 0x000000ffff0fc224 */ /* 0x000fe200078e0a0f */
[C---:B------:R-:W-:Y:S01]  /*1500*/  ISETP.GT.U32.AND P4, PT, R2.reuse, R25, PT ;  /* 0x000000190200720c */ /* 0x040fe20003f84070 */
[----:B------:R-:W-:Y:S01]  /*1510*/  @!P6 IMAD.IADD R23, R23, 0x1, -R2 ;  /* 0x000000011717e824 */ /* 0x000fe200078e0a02 */
[----:B------:R-:W-:Y:S01]  /*1520*/  ISETP.GT.U32.AND P6, PT, R2, R29, PT ;  /* 0x0000001d0200720c */ /* 0x000fe20003fc4070 */
[C---:B------:R-:W-:Y:S02]  /*1530*/  VIADD R10, R14.reuse, 0xa0 ;  /* 0x000000a00e0a7836 */ /* 0x040fe40000000000 */
[----:B------:R-:W-:Y:S02]  /*1540*/  IMAD.MOV R4, RZ, RZ, -R4 ;  /* 0x000000ffff047224 */ /* 0x000fe400078e0a04 */
[----:B------:R-:W-:Y:S01]  /*1550*/  VIADD R18, R14, 0x98 ;  /* 0x000000980e127836 */ /* 0x000fe20000000000 */
[----:B------:R-:W-:Y:S01]  /*1560*/  IABS R31, R10 ;  /* 0x0000000a001f7213 */ /* 0x000fe20000000000 */
[----:B------:R-:W-:-:S02]  /*1570*/  IMAD R27, R2, R4, R27 ;  /* 0x00000004021b7224 */ /* 0x000fc400078e021b */
[----:B------:R-:W-:Y:S01]  /*1580*/  @!P3 IMAD.IADD R21, R21, 0x1, -R2 ;  /* 0x000000011515b824 */ /* 0x000fe200078e0a02 */
[----:B------:R-:W-:Y:S01]  /*1590*/  ISETP.GE.AND P3, PT, R12, RZ, PT ;  /* 0x000000ff0c00720c */ /* 0x000fe20003f66270 */
[----:B------:R-:W-:Y:S01]  /*15a0*/  @!P5 IMAD.MOV R19, RZ, RZ, -R19 ;  /* 0x000000ffff13d224 */ /* 0x000fe200078e0a13 */
[----:B------:R-:W-:Y:S01]  /*15b0*/  IABS R33, R18 ;  /* 0x0000001200217213 */ /* 0x000fe20000000000 */
[----:B------:R-:W-:Y:S01]  /*15c0*/  VIADD R12, R14, 0x90 ;  /* 0x000000900e0c7836 */ /* 0x000fe20000000000 */
[----:B------:R-:W-:Y:S01]  /*15d0*/  ISETP.GT.U32.AND P5, PT, R2, R27, PT ;  /* 0x0000001b0200720c */ /* 0x000fe20003fa4070 */
[----:B------:R-:W-:-:S03]  /*15e0*/  IMAD.HI.U32 R4, R6, R31, RZ ;  /* 0x0000001f06047227 */ /* 0x000fc600078e00ff */
[----:B------:R-:W-:Y:S01]  /*15f0*/  IABS R35, R12 ;  /* 0x0000000c00237213 */ /* 0x000fe20000000000 */
[--C-:B------:R-:W-:Y:S01]  /*1600*/  @!P4 IMAD.IADD R25, R25, 0x1, -R2.reuse ;  /* 0x000000011919c824 */ /* 0x100fe200078e0a02 */
[----:B------:R-:W-:Y:S01]  /*1610*/  ISETP.GT.U32.AND P4, PT, R2, R23, PT ;  /* 0x000000170200720c */ /* 0x000fe20003f84070 */
[----:B------:R-:W-:Y:S02]  /*1620*/  @!P6 IMAD.IADD R29, R29, 0x1, -R2 ;  /* 0x000000011d1de824 */ /* 0x000fe400078e0a02 */
[----:B------:R-:W-:-:S03]  /*1630*/  IMAD.HI.U32 R8, R6, R33, RZ ;  /* 0x0000002106087227 */ /* 0x000fc600078e00ff */
[C---:B------:R-:W-:Y:S01]  /*1640*/  ISETP.GT.U32.AND P6, PT, R2.reuse, R29, PT ;  /* 0x0000001d0200720c */ /* 0x040fe20003fc4070 */
[----:B------:R-:W-:Y:S02]  /*1650*/  IMAD.MOV R4, RZ, RZ, -R4 ;  /* 0x000000ffff047224 */ /* 0x000fe400078e0a04 */
[----:B------:R-:W-:Y:S02]  /*1660*/  IMAD.MOV R8, RZ, RZ, -R8 ;  /* 0x000000ffff087224 */ /* 0x000fe400078e0a08 */
[----:B------:R-:W-:Y:S02]  /*1670*/  IMAD R31, R2, R4, R31 ;  /* 0x00000004021f7224 */ /* 0x000fe400078e021f */
[----:B------:R-:W-:-:S04]  /*1680*/  IMAD.HI.U32 R4, R6, R35, RZ ;  /* 0x0000002306047227 */ /* 0x000fc800078e00ff */
[C---:B------:R-:W-:Y:S02]  /*1690*/  IMAD R33, R2.reuse, R8, R33 ;  /* 0x0000000802217224 */ /* 0x040fe400078e0221 */
[----:B------:R-:W-:Y:S01]  /*16a0*/  @!P5 IMAD.IADD R27, R27, 0x1, -R2 ;  /* 0x000000011b1bd824 */ /* 0x000fe200078e0a02 */
[C---:B------:R-:W-:Y:S01]  /*16b0*/  ISETP.GT.U32.AND P5, PT, R2.reuse, R25, PT ;  /* 0x000000190200720c */ /* 0x040fe20003fa4070 */
[----:B------:R-:W-:Y:S02]  /*16c0*/  IMAD.MOV R8, RZ, RZ, -R4 ;  /* 0x000000ffff087224 */ /* 0x000fe400078e0a04 */
[----:B------:R-:W-:Y:S01]  /*16d0*/  @!P0 IMAD.MOV R21, RZ, RZ, -R21 ;  /* 0x000000ffff158224 */ /* 0x000fe200078e0a15 */
[C---:B------:R-:W-:Y:S01]  /*16e0*/  ISETP.GT.U32.AND P0, PT, R2.reuse, R27, PT ;  /* 0x0000001b0200720c */ /* 0x040fe20003f04070 */
[----:B------:R-:W-:Y:S01]  /*16f0*/  @!P4 IMAD.IADD R23, R23, 0x1, -R2 ;  /* 0x000000011717c824 */ /* 0x000fe200078e0a02 */
[C---:B------:R-:W-:Y:S01]  /*1700*/  ISETP.GT.U32.AND P4, PT, R2.reuse, R31, PT ;  /* 0x0000001f0200720c */ /* 0x040fe20003f84070 */
[----:B------:R-:W-:-:S02]  /*1710*/  IMAD R35, R2, R8, R35 ;  /* 0x0000000802237224 */ /* 0x000fc400078e0223 */
[----:B------:R-:W-:Y:S02]  /*1720*/  @!P6 IMAD.IADD R29, R29, 0x1, -R2 ;  /* 0x000000011d1de824 */ /* 0x000fe400078e0a02 */
[----:B------:R-:W-:Y:S01]  /*1730*/  IMAD.HI.U32 R4, R6, R37, RZ ;  /* 0x0000002506047227 */ /* 0x000fe200078e00ff */
[----:B------:R-:W-:-:S03]  /*1740*/  ISETP.GT.U32.AND P6, PT, R2, R35, PT ;  /* 0x000000230200720c */ /* 0x000fc60003fc4070 */
[----:B------:R-:W-:Y:S02]  /*1750*/  IMAD.MOV R4, RZ, RZ, -R4 ;  /* 0x000000ffff047224 */ /* 0x000fe400078e0a04 */
[--C-:B------:R-:W-:Y:S01]  /*1760*/  @!P0 IMAD.IADD R27, R27, 0x1, -R2.reuse ;  /* 0x000000011b1b8824 */ /* 0x100fe200078e0a02 */
[----:B------:R-:W-:Y:S01]  /*1770*/  ISETP.GE.AND P0, PT, R16, RZ, PT ;  /* 0x000000ff1000720c */ /* 0x000fe20003f06270 */
[--C-:B------:R-:W-:Y:S01]  /*1780*/  @!P4 IMAD.IADD R31, R31, 0x1, -R2.reuse ;  /* 0x000000011f1fc824 */ /* 0x100fe200078e0a02 */
[----:B------:R-:W-:Y:S01]  /*1790*/  ISETP.GE.AND P4, PT, R10, RZ, PT ;  /* 0x000000ff0a00720c */ /* 0x000fe20003f86270 */
[C---:B------:R-:W-:Y:S02]  /*17a0*/  IMAD R37, R2.reuse, R4, R37 ;  /* 0x0000000402257224 */ /* 0x040fe400078e0225 */
[----:B------:R-:W-:Y:S02]  /*17b0*/  @!P3 IMAD.MOV R27, RZ, RZ, -R27 ;  /* 0x000000ffff1bb224 */ /* 0x000fe400078e0a1b */
[--C-:B------:R-:W-:Y:S01]  /*17c0*/  @!P6 IMAD.IADD R35, R35, 0x1, -R2.reuse ;  /* 0x000000012323e824 */ /* 0x100fe200078e0a02 */
[C---:B------:R-:W-:Y:S01]  /*17d0*/  ISETP.GT.U32.AND P6, PT, R2.reuse, R31, PT ;  /* 0x0000001f0200720c */ /* 0x040fe20003fc4070 */
[----:B------:R-:W-:Y:S01]  /*17e0*/  @!P5 IMAD.IADD R25, R25, 0x1, -R2 ;  /* 0x000000011919d824 */ /* 0x000fe200078e0a02 */
[----:B------:R-:W-:Y:S01]  /*17f0*/  ISETP.GT.U32.AND P3, PT, R2, R37, PT ;  /* 0x000000250200720c */ /* 0x000fe20003f64070 */
[----:B------:R-:W-:Y:S01]  /*1800*/  IMAD.HI.U32 R8, R6, R39, RZ ;  /* 0x0000002706087227 */ /* 0x000fe200078e00ff */
[----:B------:R-:W-:-:S03]  /*1810*/  ISETP.GT.U32.AND P5, PT, R2, R33, PT ;  /* 0x000000210200720c */ /* 0x000fc60003fa4070 */
[----:B------:R-:W-:Y:S02]  /*1820*/  VIADD R10, R14, 0x78 ;  /* 0x000000780e0a7836 */ /* 0x000fe40000000000 */
[----:B------:R-:W-:Y:S02]  /*1830*/  IMAD.MOV R8, RZ, RZ, -R8 ;  /* 0x000000ffff087224 */ /* 0x000fe400078e0a08 */
[----:B------:R-:W-:Y:S01]  /*1840*/  @!P1 IMAD.MOV R25, RZ, RZ, -R25 ;  /* 0x000000ffff199224 */ /* 0x000fe200078e0a19 */
[----:B------:R-:W-:Y:S01]  /*1850*/  IABS R41, R10 ;  /* 0x0000000a00297213 */ /* 0x000fe20000000000 */
[--C-:B------:R-:W-:Y:S02]  /*1860*/  @!P6 IMAD.IADD R31, R31, 0x1, -R2.reuse ;  /* 0x000000011f1fe824 */ /* 0x100fe400078e0a02 */
[--C-:B------:R-:W-:Y:S01]  /*1870*/  @!P3 IMAD.IADD R37, R37, 0x1, -R2.reuse ;  /* 0x000000012525b824 */ /* 0x100fe200078e0a02 */
[----:B------:R-:W-:Y:S01]  /*1880*/  ISETP.GE.AND P3, PT, R10, RZ, PT ;  /* 0x000000ff0a00720c */ /* 0x000fe20003f66270 */
[----:B------:R-:W-:Y:S01]  /*1890*/  @!P5 IMAD.IADD R33, R33, 0x1, -R2 ;  /* 0x000000012121d824 */ /* 0x000fe200078e0a02 */
[----:B------:R-:W-:Y:S01]  /*18a0*/  ISETP.GE.AND P5, PT, R18, RZ, PT ;  /* 0x000000ff1200720c */ /* 0x000fe20003fa6270 */
[----:B------:R-:W-:-:S02]  /*18b0*/  IMAD R39, R2, R8, R39 ;  /* 0x0000000802277224 */ /* 0x000fc400078e0227 */
[----:B------:R-:W-:Y:S01]  /*18c0*/  @!P4 IMAD.MOV R31, RZ, RZ, -R31 ;  /* 0x000000ffff1fc224 */ /* 0x000fe200078e0a1f */
[----:B------:R-:W-:Y:S01]  /*18d0*/  ISETP.GT.U32.AND P4, PT, R2, R37, PT ;  /* 0x000000250200720c */ /* 0x000fe20003f84070 */
[----:B------:R-:W-:Y:S01]  /*18e0*/  IMAD.HI.U32 R4, R6, R41, RZ ;  /* 0x0000002906047227 */ /* 0x000fe200078e00ff */
[C---:B------:R-:W-:Y:S02]  /*18f0*/  ISETP.GT.U32.AND P1, PT, R2.reuse, R33, PT ;  /* 0x000000210200720c */ /* 0x040fe40003f24070 */
[----:B------:R-:W-:Y:S01]  /*1900*/  ISETP.GT.U32.AND P6, PT, R2, R39, PT ;  /* 0x000000270200720c */ /* 0x000fe20003fc4070 */
[----:B------:R-:W-:Y:S02]  /*1910*/  IMAD.MOV R4, RZ, RZ, -R4 ;  /* 0x000000ffff047224 */ /* 0x000fe400078e0a04 */
[----:B------:R-:W-:Y:S02]  /*1920*/  VIADD R16, R14, 0x70 ;  /* 0x000000700e107836 */ /* 0x000fe40000000000 */
[----:B------:R-:W-:Y:S01]  /*1930*/  @!P2 IMAD.MOV R23, RZ, RZ, -R23 ;  /* 0x000000ffff17a224 */ /* 0x000fe200078e0a17 */
[C---:B------:R-:W-:Y:S01]  /*1940*/  ISETP.GT.U32.AND P2, PT, R2.reuse, R35, PT ;  /* 0x000000230200720c */ /* 0x040fe20003f44070 */
[----:B------:R-:W-:Y:S01]  /*1950*/  IMAD R41, R2, R4, R41 ;  /* 0x0000000402297224 */ /* 0x000fe200078e0229 */
[----:B------:R-:W-:Y:S01]  /*1960*/  IABS R43, R16 ;  /* 0x00000010002b7213 */ /* 0x000fe20000000000 */
[----:B------:R-:W-:Y:S01]  /*1970*/  @!P0 IMAD.MOV R29, RZ, RZ, -R29 ;  /* 0x000000ffff1d8224 */ /* 0x000fe200078e0a1d */
[----:B------:R-:W-:Y:S01]  /*1980*/  ISETP.GE.AND P0, PT, R12, RZ, PT ;  /* 0x000000ff0c00720c */ /* 0x000fe20003f06270 */
[--C-:B------:R-:W-:Y:S01]  /*1990*/  @!P4 IMAD.IADD R37, R37, 0x1, -R2.reuse ;  /* 0x000000012525c824 */ /* 0x100fe200078e0a02 */
[----:B------:R-:W-:Y:S01]  /*19a0*/  ISETP.GT.U32.AND P4, PT, R2, R41, PT ;  /* 0x000000290200720c */ /* 0x000fe20003f84070 */
[--C-:B------:R-:W-:Y:S01]  /*19b0*/  @!P1 IMAD.IADD R33, R33, 0x1, -R2.reuse ;  /* 0x0000000121219824 */ /* 0x100fe200078e0a02 */
[----:B------:R-:W-:Y:S01]  /*19c0*/  ISETP.GE.AND P1, PT, R20, RZ, PT ;  /* 0x000000ff1400720c */ /* 0x000fe20003f26270 */
[----:B------:R-:W-:Y:S01]  /*19d0*/  @!P6 IMAD.IADD R39, R39, 0x1, -R2 ;  /* 0x000000012727e824 */ /* 0x000fe200078e0a02 */
[----:B------:R-:W-:Y:S01]  /*19e0*/  ISETP.GE.AND P6, PT, R16, RZ, PT ;  /* 0x000000ff1000720c */ /* 0x000fe20003fc6270 */
[----:B------:R-:W-:-:S04]  /*19f0*/  IMAD.HI.U32 R8, R6, R43, RZ ;  /* 0x0000002b06087227 */ /* 0x000fc800078e00ff */
[----:B------:R-:W-:Y:S02]  /*1a00*/  VIADD R4, R14, 0x68 ;  /* 0x000000680e047836 */ /* 0x000fe40000000000 */
[----:B------:R-:W-:Y:S01]  /*1a10*/  @!P5 IMAD.MOV R33, RZ, RZ, -R33 ;  /* 0x000000ffff21d224 */ /* 0x000fe200078e0a21 */
[----:B------:R-:W-:Y:S01]  /*1a20*/  ISETP.GT.U32.AND P5, PT, R2, R39, PT ;  /* 0x000000270200720c */ /* 0x000fe20003fa4070 */
[----:B------:R-:W-:Y:S01]  /*1a30*/  @!P2 IMAD.IADD R35, R35, 0x1, -R2 ;  /* 0x000000012323a824 */ /* 0x000fe200078e0a02 */
[----:B------:R-:W-:Y:S01]  /*1a40*/  IABS R45, R4 ;  /* 0x00000004002d7213 */ /* 0x000fe20000000000 */
[----:B------:R-:W-:Y:S01]  /*1a50*/  IMAD.MOV R8, RZ, RZ, -R8 ;  /* 0x000000ffff087224 */ /* 0x000fe200078e0a08 */
[----:B------:R-:W-:Y:S01]  /*1a60*/  ISETP.GE.AND P2, PT, R22, RZ, PT ;  /* 0x000000ff1600720c */ /* 0x000fe20003f46270 */
[----:B------:R-:W-:Y:S01]  /*1a70*/  @!P0 IMAD.MOV R35, RZ, RZ, -R35 ;  /* 0x000000ffff238224 */ /* 0x000fe200078e0a23 */
[----:B------:R-:W-:Y:S01]  /*1a80*/  ISETP.GE.AND P0, PT, R4, RZ, PT ;  /* 0x000000ff0400720c */ /* 0x000fe20003f06270 */
[----:B------:R-:W-:-:S02]  /*1a90*/  IMAD R43, R2, R8, R43 ;  /* 0x00000008022b7224 */ /* 0x000fc400078e022b */
[----:B------:R-:W-:Y:S02]  /*1aa0*/  VIADD R8, R14, 0x60 ;  /* 0x000000600e087836 */ /* 0x000fe40000000000 */
[----:B------:R-:W-:Y:S02]  /*1ab0*/  @!P4 IMAD.IADD R41, R41, 0x1, -R2 ;  /* 0x000000012929c824 */ /* 0x000fe400078e0a02 */
[----:B------:R-:W-:Y:S01]  /*1ac0*/  IMAD.HI.U32 R4, R6, R45, RZ ;  /* 0x0000002d06047227 */ /* 0x000fe200078e00ff */
[----:B------:R-:W-:Y:S02]  /*1ad0*/  IABS R47, R8 ;  /* 0x00000008002f7213 */ /* 0x000fe40000000000 */
[----:B------:R-:W-:Y:S01]  /*1ae0*/  ISETP.GT.U32.AND P4, PT, R2, R41, PT ;  /* 0x000000290200720c */ /* 0x000fe20003f84070 */
[----:B------:R-:W-:Y:S02]  /*1af0*/  IMAD.MOV R4, RZ, RZ, -R4 ;  /* 0x000000ffff047224 */ /* 0x000fe400078e0a04 */
[----:B------:R-:W-:Y:S01]  /*1b00*/  @!P5 IMAD.IADD R39, R39, 0x1, -R2 ;  /* 0x000000012727d824 */ /* 0x000fe200078e0a02 */
[----:B------:R-:W-:Y:S01]  /*1b10*/  ISETP.GE.AND P5, PT, R8, RZ, PT ;  /* 0x000000ff0800720c */ /* 0x000fe20003fa6270 */
[----:B------:R-:W-:-:S02]  /*1b20*/  VIADD R10, R14, 0x58 ;  /* 0x000000580e0a7836 */ /* 0x000fc40000000000 */
[C---:B------:R-:W-:Y:S02]  /*1b30*/  IMAD R45, R2.reuse, R4, R45 ;  /* 0x00000004022d7224 */ /* 0x040fe400078e022d */
[----:B------:R-:W-:Y:S01]  /*1b40*/  @!P2 IMAD.MOV R39, RZ, RZ, -R39 ;  /* 0x000000ffff27a224 */ /* 0x000fe200078e0a27 */
[----:B------:R-:W-:Y:S01]  /*1b50*/  ISETP.GT.U32.AND P2, PT, R2, R43, PT ;  /* 0x0000002b0200720c */ /* 0x000fe20003f44070 */
[----:B------:R-:W-:Y:S01]  /*1b60*/  IMAD.HI.U32 R4, R6, R47, RZ ;  /* 0x0000002f06047227 */ /* 0x000fe200078e00ff */
[----:B------:R-:W-:-:S03]  /*1b70*/  IABS R49, R10 ;  /* 0x0000000a00317213 */ /* 0x000fc60000000000 */
[----:B------:R-:W-:Y:S01]  /*1b80*/  @!P1 IMAD.MOV R37, RZ, RZ, -R37 ;  /* 0x000000ffff259224 */ /* 0x000fe200078e0a25 */
[----:B------:R-:W-:Y:S01]  /*1b90*/  ISETP.GE.AND P1, PT, R10, RZ, PT ;  /* 0x000000ff0a00720c */ /* 0x000fe20003f26270 */
[----:B------:R-:W-:Y:S02]  /*1ba0*/  IMAD.MOV R10, RZ, RZ, -R4 ;  /* 0x000000ffff0a7224 */ /* 0x000fe400078e0a04 */
[--C-:B------:R-:W-:Y:S01]  /*1bb0*/  @!P4 IMAD.IADD R41, R41, 0x1, -R2.reuse ;  /* 0x000000012929c824 */ /* 0x100fe200078e0a02 */
[C---:B------:R-:W-:Y:S01]  /*1bc0*/  ISETP.GT.U32.AND P4, PT, R2.reuse, R45, PT ;  /* 0x0000002d0200720c */ /* 0x040fe20003f84070 */
[C---:B------:R-:W-:Y:S02]  /*1bd0*/  IMAD R47, R2.reuse, R10, R47 ;  /* 0x0000000a022f7224 */ /* 0x040fe400078e022f */
[----:B------:R-:W-:Y:S02]  /*1be0*/  @!P3 IMAD.MOV R41, RZ, RZ, -R41 ;  /* 0x000000ffff29b224 */ /* 0x000fe400078e0a29 */
[----:B------:R-:W-:Y:S01]  /*1bf0*/  @!P2 IMAD.IADD R43, R43, 0x1, -R2 ;  /* 0x000000012b2ba824 */ /* 0x000fe200078e0a02 */
[----:B------:R-:W-:Y:S01]  /*1c00*/  ISETP.GT.U32.AND P3, PT, R2, R47, PT ;  /* 0x0000002f0200720c */ /* 0x000fe20003f64070 */
[----:B------:R-:W-:-:S02]  /*1c10*/  VIADD R16, R14, 0x50 ;  /* 0x000000500e107836 */ /* 0x000fc40000000000 */
[----:B------:R-:W-:Y:S01]  /*1c20*/  VIADD R18, R14, 0x48 ;  /* 0x000000480e127836 */ /* 0x000fe20000000000 */
[----:B------:R-:W-:Y:S01]  /*1c30*/  ISETP.GT.U32.AND P2, PT, R2, R43, PT ;  /* 0x0000002b0200720c */ /* 0x000fe20003f44070 */
[C---:B------:R-:W-:Y:S01]  /*1c40*/  IMAD.HI.U32 R8, R6.reuse, R49, RZ ;  /* 0x0000003106087227 */ /* 0x040fe200078e00ff */
[----:B------:R-:W-:Y:S02]  /*1c50*/  IABS R51, R16 ;  /* 0x0000001000337213 */ /* 0x000fe40000000000 */
[----:B------:R-:W-:Y:S01]  /*1c60*/  IABS R53, R18 ;  /* 0x0000001200357213 */ /* 0x000fe20000000000 */
[----:B------:R-:W-:Y:S02]  /*1c70*/  @!P4 IMAD.IADD R45, R45, 0x1, -R2 ;  /* 0x000000012d2dc824 */ /* 0x000fe400078e0a02 */
[----:B------:R-:W-:-:S04]  /*1c80*/  IMAD.HI.U32 R4, R6, R51, RZ ;  /* 0x0000003306047227 */ /* 0x000fc800078e00ff */
[----:B------:R-:W-:Y:S01]  /*1c90*/  @!P3 IMAD.IADD R47, R47, 0x1, -R2 ;  /* 0x000000012f2fb824 */ /* 0x000fe200078e0a02 */
[----:B------:R-:W-:Y:S01]  /*1ca0*/  ISETP.GT.U32.AND P3, PT, R2, R45, PT ;  /* 0x0000002d0200720c */ /* 0x000fe20003f64070 */
[----:B------:R-:W-:Y:S02]  /*1cb0*/  IMAD.MOV R4, RZ, RZ, -R4 ;  /* 0x000000ffff047224 */ /* 0x000fe400078e0a04 */
[----:B------:R-:W-:Y:S01]  /*1cc0*/  @!P2 IMAD.IADD R43, R43, 0x1, -R2 ;  /* 0x000000012b2ba824 */ /* 0x000fe200078e0a02 */
[----:B------:R-:W-:Y:S01]  /*1cd0*/  ISETP.GE.AND P2, PT, R16, RZ, PT ;  /* 0x000000ff1000720c */ /* 0x000fe20003f46270 */
[----:B------:R-:W-:Y:S02]  /*1ce0*/  IMAD.MOV R12, RZ, RZ, -R8 ;  /* 0x000000ffff0c7224 */ /* 0x000fe400078e0a08 */
[C---:B------:R-:W-:Y:S02]  /*1cf0*/  IMAD R51, R2.reuse, R4, R51 ;  /* 0x0000000402337224 */ /* 0x040fe400078e0233 */
[----:B------:R-:W-:Y:S01]  /*1d00*/  @!P6 IMAD.MOV R43, RZ, RZ, -R43 ;  /* 0x000000ffff2be224 */ /* 0x000fe200078e0a2b */
[----:B------:R-:W-:Y:S01]  /*1d10*/  ISETP.GT.U32.AND P6, PT, R2, R47, PT ;  /* 0x0000002f0200720c */ /* 0x000fe20003fc4070 */
[----:B------:R-:W-:-:S04]  /*1d20*/  IMAD.HI.U32 R8, R6, R53, RZ ;  /* 0x0000003506087227 */ /* 0x000fc800078e00ff */
[C---:B------:R-:W-:Y:S02]  /*1d30*/  IMAD R49, R2.reuse, R12, R49 ;  /* 0x0000000c02317224 */ /* 0x040fe400078e0231 */
[----:B------:R-:W-:Y:S01]  /*1d40*/  @!P3 IMAD.IADD R45, R45, 0x1, -R2 ;  /* 0x000000012d2db824 */ /* 0x000fe200078e0a02 */
[C---:B------:R-:W-:Y:S01]  /*1d50*/  ISETP.GT.U32.AND P3, PT, R2.reuse, R51, PT ;  /* 0x000000330200720c */ /* 0x040fe20003f64070 */
[----:B------:R-:W-:Y:S01]  /*1d60*/  IMAD.MOV R8, RZ, RZ, -R8 ;  /* 0x000000ffff087224 */ /* 0x000fe200078e0a08 */
[----:B------:R-:W-:Y:S01]  /*1d70*/  ISETP.GT.U32.AND P4, PT, R2, R49, PT ;  /* 0x000000310200720c */ /* 0x000fe20003f84070 */
[----:B------:R-:W-:Y:S02]  /*1d80*/  VIADD R16, R14, 0x40 ;  /* 0x000000400e107836 */ /* 0x000fe40000000000 */
[----:B------:R-:W-:Y:S02]  /*1d90*/  IMAD R53, R2, R8, R53 ;  /* 0x0000000802357224 */ /* 0x000fe400078e0235 */
[----:B------:R-:W-:Y:S01]  /*1da0*/  @!P6 IMAD.IADD R47, R47, 0x1, -R2 ;  /* 0x000000012f2fe824 */ /* 0x000fe200078e0a02 */
[----:B------:R-:W-:Y:S01]  /*1db0*/  IABS R55, R16 ;  /* 0x0000001000377213 */ /* 0x000fe20000000000 */
[----:B------:R-:W-:Y:S01]  /*1dc0*/  VIADD R20, R14, 0x38 ;  /* 0x000000380e147836 */ /* 0x000fe20000000000 */
[----:B------:R-:W-:Y:S01]  /*1dd0*/  ISETP.GT.U32.AND P6, PT, R2, R53, PT ;  /* 0x000000350200720c */ /* 0x000fe20003fc4070 */
[----:B------:R-:W-:-:S02]  /*1de0*/  VIADD R22, R14, 0x30 ;  /* 0x000000300e167836 */ /* 0x000fc40000000000 */
[--C-:B------:R-:W-:Y:S01]  /*1df0*/  @!P3 IMAD.IADD R51, R51, 0x1, -R2.reuse ;  /* 0x000000013333b824 */ /* 0x100fe200078e0a02 */
[----:B------:R-:W-:Y:S01]  /*1e00*/  IABS R57, R20 ;  /* 0x0000001400397213 */ /* 0x000fe20000000000 */
[----:B------:R-:W-:Y:S01]  /*1e10*/  @!P4 IMAD.IADD R49, R49, 0x1, -R2 ;  /* 0x000000013131c824 */ /* 0x000fe200078e0a02 */
[----:B------:R-:W-:Y:S01]  /*1e20*/  IABS R59, R22 ;  /* 0x00000016003b7213 */ /* 0x000fe20000000000 */
[----:B------:R-:W-:Y:S01]  /*1e30*/  IMAD.HI.U32 R4, R6, R55, RZ ;  /* 0x0000003706047227 */ /* 0x000fe200078e00ff */
[C---:B------:R-:W-:Y:S02]  /*1e40*/  ISETP.GT.U32.AND P3, PT, R2.reuse, R51, PT ;  /* 0x000000330200720c */ /* 0x040fe40003f64070 */
[----:B------:R-:W-:Y:S01]  /*1e50*/  ISETP.GT.U32.AND P4, PT, R2, R49, PT ;  /* 0x000000310200720c */ /* 0x000fe20003f84070 */
[----:B------:R-:W-:Y:S02]  /*1e60*/  IMAD.MOV R4, RZ, RZ, -R4 ;  /* 0x000000ffff047224 */ /* 0x000fe400078e0a04 */
[----:B------:R-:W-:-:S02]  /*1e70*/  @!P6 IMAD.IADD R53, R53, 0x1, -R2 ;  /* 0x000000013535e824 */ /* 0x000fc400078e0a02 */
[----:B------:R-:W-:Y:S02]  /*1e80*/  IMAD R55, R2, R4, R55 ;  /* 0x0000000402377224 */ /* 0x000fe400078e0237 */
[----:B------:R-:W-:Y:S01]  /*1e90*/  IMAD.HI.U32 R8, R6, R57, RZ ;  /* 0x0000003906087227 */ /* 0x000fe200078e00ff */
[----:B------:R-:W-:-:S03]  /*1ea0*/  ISETP.GT.U32.AND P6, PT, R2, R53, PT ;  /* 0x000000350200720c */ /* 0x000fc60003fc4070 */
[----:B------:R-:W-:Y:S01]  /*1eb0*/  @!P3 IMAD.IADD R51, R51, 0x1, -R2 ;  /* 0x000000013333b824 */ /* 0x000fe200078e0a02 */
[----:B------:R-:W-:Y:S01]  /*1ec0*/  ISETP.GT.U32.AND P3, PT, R2, R55, PT ;  /* 0x000000370200720c */ /* 0x000fe20003f64070 */
[----:B------:R-:W-:-:S04]  /*1ed0*/  IMAD.HI.U32 R10, R6, R59, RZ ;  /* 0x0000003b060a7227 */ /* 0x000fc800078e00ff */
[----:B------:R-:W-:Y:S02]  /*1ee0*/  IMAD.MOV R8, RZ, RZ, -R8 ;  /* 0x000000ffff087224 */ /* 0x000fe400078e0a08 */
[----:B------:R-:W-:Y:S01]  /*1ef0*/  @!P4 IMAD.IADD R49, R49, 0x1, -R2 ;  /* 0x000000013131c824 */ /* 0x000fe200078e0a02 */
[----:B------:R-:W-:Y:S01]  /*1f00*/  ISETP.GE.AND P4, PT, R18, RZ, PT ;  /* 0x000000ff1200720c */ /* 0x000fe20003f86270 */
[----:B------:R-:W-:Y:S02]  /*1f10*/  IMAD.MOV R10, RZ, RZ, -R10 ;  /* 0x000000ffff0a7224 */ /* 0x000fe400078e0a0a */
[----:B------:R-:W-:Y:S02]  /*1f20*/  IMAD R57, R2, R8, R57 ;  /* 0x0000000802397224 */ /* 0x000fe400078e0239 */
[----:B------:R-:W-:Y:S02]  /*1f30*/  VIADD R18, R14, 0x20 ;  /* 0x000000200e127836 */ /* 0x000fe40000000000 */
[----:B------:R-:W-:-:S02]  /*1f40*/  IMAD R59, R2, R10, R59 ;  /* 0x0000000a023b7224 */ /* 0x000fc400078e023b */
[----:B------:R-:W-:Y:S01]  /*1f50*/  @!P6 IMAD.IADD R53, R53, 0x1, -R2 ;  /* 0x000000013535e824 */ /* 0x000fe200078e0a02 */
[----:B------:R-:W-:Y:S01]  /*1f60*/  IABS R63, R18 ;  /* 0x00000012003f7213 */ /* 0x000fe20000000000 */
[----:B------:R-:W-:Y:S01]  /*1f70*/  IMAD.HI.U32 R12, R6, R61, RZ ;  /* 0x0000003d060c7227 */ /* 0x000fe200078e00ff */
[----:B------:R-:W-:-:S03]  /*1f80*/  ISETP.GT.U32.AND P6, PT, R2, R57, PT ;  /* 0x000000390200720c */ /* 0x000fc60003fc4070 */
[----:B------:R-:W-:Y:S01]  /*1f90*/  @!P3 IMAD.IADD R55, R55, 0x1, -R2 ;  /* 0x000000013737b824 */ /* 0x000fe200078e0a02 */
[----:B------:R-:W-:Y:S01]  /*1fa0*/  ISETP.GT.U32.AND P3, PT, R2, R59, PT ;  /* 0x0000003b0200720c */ /* 0x000fe20003f64070 */
[----:B------:R-:W-:Y:S02]  /*1fb0*/  IMAD.MOV R12, RZ, RZ, -R12 ;  /* 0x000000ffff0c7224 */ /* 0x000fe400078e0a0c */
[----:B------:R-:W-:-:S04]  /*1fc0*/  IMAD.HI.U32 R4, R6, R63, RZ ;  /* 0x0000003f06047227 */ /* 0x000fc800078e00ff */
[C---:B------:R-:W-:Y:S02]  /*1fd0*/  IMAD R61, R2.reuse, R12, R61 ;  /* 0x0000000c023d7224 */ /* 0x040fe400078e023d */
[----:B------:R-:W-:Y:S02]  /*1fe0*/  IMAD.MOV R4, RZ, RZ, -R4 ;  /* 0x000000ffff047224 */ /* 0x000fe400078e0a04 */
[--C-:B------:R-:W-:Y:S01]  /*1ff0*/  @!P6 IMAD.IADD R57, R57, 0x1, -R2.reuse ;  /* 0x000000013939e824 */ /* 0x100fe200078e0a02 */
[C---:B------:R-:W-:Y:S01]  /*2000*/  ISETP.GT.U32.AND P6, PT, R2.reuse, R61, PT ;  /* 0x0000003d0200720c */ /* 0x040fe20003fc4070 */
[----:B------:R-:W-:Y:S01]  /*2010*/  IMAD R63, R2, R4, R63 ;  /* 0x00000004023f7224 */ /* 0x000fe200078e023f */
[----:B------:R-:W-:Y:S01]  /*2020*/  SHF.R.S32.HI R4, RZ, 0x1f, R243 ;  /* 0x0000001fff047819 */ /* 0x000fe200000114f3 */
[----:B------:R-:W-:Y:S02]  /*2030*/  @!P3 IMAD.IADD R59, R59, 0x1, -R2 ;  /* 0x000000013b3bb824 */ /* 0x000fe400078e0a02 */
[----:B------:R-:W-:Y:S01]  /*2040*/  IMAD.HI.U32 R8, R6, R65, RZ ;  /* 0x0000004106087227 */ /* 0x000fe200078e00ff */
[----:B------:R-:W-:-:S02]  /*2050*/  ISETP.GT.U32.AND P3, PT, R2, R63, PT ;  /* 0x0000003f0200720c */ /* 0x000fc40003f64070 */
[----:B------:R-:W-:Y:S01]  /*2060*/  LEA.HI R243, R4, R243, RZ, 0x5 ;  /* 0x000000f304f37211 */ /* 0x000fe200078f28ff */
[----:B------:R-:W-:-:S03]  /*2070*/  IMAD.HI.U32 R10, R6, R67, RZ ;  /* 0x00000043060a7227 */ /* 0x000fc600078e00ff */
[----:B------:R-:W-:Y:S01]  /*2080*/  SHF.R.S32.HI R243, RZ, 0x5, R243 ;  /* 0x00000005fff37819 */ /* 0x000fe200000114f3 */
[----:B------:R-:W-:Y:S01]  /*2090*/  @!P6 IMAD.IADD R61, R61, 0x1, -R2 ;  /* 0x000000013d3de824 */ /* 0x000fe200078e0a02 */
[----:B------:R-:W-:Y:S01]  /*20a0*/  ISETP.GT.U32.AND P6, PT, R2, R57, PT ;  /* 0x000000390200720c */ /* 0x000fe20003fc4070 */
[----:B------:R-:W-:-:S04]  /*20b0*/  IMAD.HI.U32 R12, R6, R69, RZ ;  /* 0x00000045060c7227 */ /* 0x000fc800078e00ff */
[----:B------:R-:W-:Y:S01]  /*20c0*/  @!P3 IMAD.IADD R63, R63, 0x1, -R2 ;  /* 0x000000013f3fb824 */ /* 0x000fe200078e0a02 */
[----:B------:R-:W-:Y:S01]  /*20d0*/  ISETP.GT.U32.AND P3, PT, R2, R61, PT ;  /* 0x0000003d0200720c */ /* 0x000fe20003f64070 */
[----:B------:R-:W-:-:S04]  /*20e0*/  IMAD.HI.U32 R6, R6, R71, RZ ;  /* 0x0000004706067227 */ /* 0x000fc800078e00ff */
[----:B------:R-:W-:Y:S01]  /*20f0*/  @!P5 IMAD.MOV R47, RZ, RZ, -R47 ;  /* 0x000000ffff2fd224 */ /* 0x000fe200078e0a2f */
[C---:B------:R-:W-:Y:S01]  /*2100*/  ISETP.GT.U32.AND P5, PT, R2.reuse, R55, PT ;  /* 0x000000370200720c */ /* 0x040fe20003fa4070 */
[----:B------:R-:W-:Y:S02]  /*2110*/  IMAD.MOV R6, RZ, RZ, -R6 ;  /* 0x000000ffff067224 */ /* 0x000fe400078e0a06 */
[----:B------:R-:W-:Y:S01]  /*2120*/  @!P2 IMAD.MOV R51, RZ, RZ, -R51 ;  /* 0x000000ffff33a224 */ /* 0x000fe200078e0a33 */
[----:B------:R-:W-:Y:S01]  /*2130*/  ISETP.GT.U32.AND P2, PT, R2, R63, PT ;  /* 0x0000003f0200720c */ /* 0x000fe20003f44070 */
[----:B------:R-:W-:Y:S02]  /*2140*/  IMAD.MOV R8, RZ, RZ, -R8 ;  /* 0x000000ffff087224 */ /* 0x000fe400078e0a08 */
[----:B------:R-:W-:Y:S02]  /*2150*/  IMAD.MOV R10, RZ, RZ, -R10 ;  /* 0x000000ffff0a7224 */ /* 0x000fe400078e0a0a */
[----:B------:R-:W-:-:S02]  /*2160*/  IMAD.MOV R12, RZ, RZ, -R12 ;  /* 0x000000ffff0c7224 */ /* 0x000fc400078e0a0c */
[C---:B------:R-:W-:Y:S01]  /*2170*/  IMAD R71, R2.reuse, R6, R71 ;  /* 0x0000000602477224 */ /* 0x040fe200078e0247 */
[----:B------:R-:W-:Y:S01]  /*2180*/  SHF.R.U32.HI R6, RZ, 0x5, R152 ;  /* 0x00000005ff067819 */ /* 0x000fe20000011698 */
[C---:B------:R-:W-:Y:S02]  /*2190*/  IMAD R65, R2.reuse, R8, R65 ;  /* 0x0000000802417224 */ /* 0x040fe400078e0241 */
[----:B------:R-:W-:Y:S01]  /*21a0*/  IMAD R67, R2, R10, R67 ;  /* 0x0000000a02437224 */ /* 0x000fe200078e0243 */
[----:B------:R-:W-:Y:S01]  /*21b0*/  R2UR UR13, R6 ;  /* 0x00000000060d72ca */ /* 0x000fe200000e0000 */
[----:B------:R-:W-:Y:S01]  /*21c0*/  IMAD R69, R2, R12, R69 ;  /* 0x0000000c02457224 */ /* 0x000fe200078e0245 */
[----:B------:R-:W-:Y:S01]  /*21d0*/  LOP3.LUT R6, R152, 0xc0, RZ, 0xc0, !PT ;  /* 0x000000c098067812 */ /* 0x000fe200078ec0ff */
[--C-:B------:R-:W-:Y:S01]  /*21e0*/  @!P3 IMAD.IADD R61, R61, 0x1, -R2.reuse ;  /* 0x000000013d3db824 */ /* 0x100fe200078e0a02 */
[C---:B------:R-:W-:Y:S01]  /*21f0*/  ISETP.GT.U32.AND P3, PT, R2.reuse, R71, PT ;  /* 0x000000470200720c */ /* 0x040fe20003f64070 */
[----:B------:R-:W-:Y:S01]  /*2200*/  @!P4 IMAD.MOV R53, RZ, RZ, -R53 ;  /* 0x000000ffff35c224 */ /* 0x000fe200078e0a35 */
[C---:B------:R-:W-:Y:S01]  /*2210*/  ISETP.GT.U32.AND P4, PT, R2.reuse, R65, PT ;  /* 0x000000410200720c */ /* 0x040fe20003f84070 */
[--C-:B------:R-:W-:Y:S01]  /*2220*/  @!P5 IMAD.IADD R55, R55, 0x1, -R2.reuse ;  /* 0x000000013737d824 */ /* 0x100fe200078e0a02 */
[C---:B------:R-:W-:Y:S01]  /*2230*/  ISETP.GT.U32.AND P5, PT, R2.reuse, R67, PT ;  /* 0x000000430200720c */ /* 0x040fe20003fa4070 */
[--C-:B------:R-:W-:Y:S01]  /*2240*/  @!P6 IMAD.IADD R57, R57, 0x1, -R2.reuse ;  /* 0x000000013939e824 */ /* 0x100fe200078e0a02 */
[C---:B------:R-:W-:Y:S01]  /*2250*/  ISETP.GT.U32.AND P6, PT, R2.reuse, R69, PT ;  /* 0x000000450200720c */ /* 0x040fe20003fc4070 */
[----:B------:R-:W-:Y:S01]  /*2260*/  @!P1 IMAD.MOV R49, RZ, RZ, -R49 ;  /* 0x000000ffff319224 */ /* 0x000fe200078e0a31 */
[----:B------:R-:W-:Y:S01]  /*2270*/  ISETP.GT.U32.AND P1, PT, R2, R59, PT ;  /* 0x0000003b0200720c */ /* 0x000fe20003f24070 */
[----:B------:R-:W-:Y:S01]  /*2280*/  @!P2 IMAD.IADD R63, R63, 0x1, -R2 ;  /* 0x000000013f3fa824 */ /* 0x000fe200078e0a02 */
[----:B------:R-:W-:Y:S01]  /*2290*/  ISETP.GE.AND P2, PT, R20, RZ, PT ;  /* 0x000000ff1400720c */ /* 0x000fe20003f46270 */
[----:B------:R-:W-:Y:S01]  /*22a0*/  IMAD.SHL.U32 R4, R152, 0x2, RZ ;  /* 0x0000000298047824 */ /* 0x000fe200078e00ff */
[----:B------:R-:W-:Y:S01]  /*22b0*/  SHF.R.U32.HI R75, RZ, 0x2, R6 ;  /* 0x00000002ff4b7819 */ /* 0x000fe20000011606 */
[--C-:B------:R-:W-:Y:S01]  /*22c0*/  @!P3 IMAD.IADD R71, R71, 0x1, -R2.reuse ;  /* 0x000000014747b824 */ /* 0x100fe200078e0a02 */
[----:B------:R-:W0:Y:S01]  /*22d0*/  LDC R10, c[0x0][0x240] ;  /* 0x00009000ff0a7b82 */ /* 0x000e220000000800 */
[--C-:B------:R-:W-:Y:S01]  /*22e0*/  @!P4 IMAD.IADD R65, R65, 0x1, -R2.reuse ;  /* 0x000000014141c824 */ /* 0x100fe200078e0a02 */
[----:B------:R-:W-:Y:S01]  /*22f0*/  ISETP.GE.AND P4, PT, R22, RZ, PT ;  /* 0x000000ff1600720c */ /* 0x000fe20003f86270 */
[--C-:B------:R-:W-:Y:S01]  /*2300*/  @!P5 IMAD.IADD R67, R67, 0x1, -R2.reuse ;  /* 0x000000014343d824 */ /* 0x100fe200078e0a02 */
[C---:B------:R-:W-:Y:S01]  /*2310*/  ISETP.GT.U32.AND P3, PT, R2.reuse, R71, PT ;  /* 0x000000470200720c */ /* 0x040fe20003f64070 */
[--C-:B------:R-:W-:Y:S01]  /*2320*/  @!P6 IMAD.IADD R69, R69, 0x1, -R2.reuse ;  /* 0x000000014545e824 */ /* 0x100fe200078e0a02 */
[----:B------:R-:W-:Y:S01]  /*2330*/  ISETP.GT.U32.AND P5, PT, R2, R65, PT ;  /* 0x000000410200720c */ /* 0x000fe20003fa4070 */
[--C-:B------:R-:W-:Y:S01]  /*2340*/  @!P1 IMAD.IADD R59, R59, 0x1, -R2.reuse ;  /* 0x000000013b3b9824 */ /* 0x100fe200078e0a02 */
[----:B------:R-:W-:Y:S01]  /*2350*/  ISETP.GE.AND P1, PT, R16, RZ, PT ;  /* 0x000000ff1000720c */ /* 0x000fe20003f26270 */
[----:B------:R-:W-:Y:S01]  /*2360*/  @!P2 IMAD.MOV R57, RZ, RZ, -R57 ;  /* 0x000000ffff39a224 */ /* 0x000fe200078e0a39 */
[C---:B------:R-:W-:Y:S01]  /*2370*/  ISETP.GT.U32.AND P6, PT, R2.reuse, R67, PT ;  /* 0x000000430200720c */ /* 0x040fe20003fc4070 */
[----:B------:R-:W-:Y:S01]  /*2380*/  @!P0 IMAD.MOV R45, RZ, RZ, -R45 ;  /* 0x000000ffff2d8224 */ /* 0x000fe200078e0a2d */
[----:B------:R-:W-:Y:S01]  /*2390*/  ISETP.GT.U32.AND P2, PT, R2, R69, PT ;  /* 0x000000450200720c */ /* 0x000fe20003f44070 */
[----:B------:R-:W-:Y:S01]  /*23a0*/  IMAD R7, R7, UR4, RZ ;  /* 0x0000000407077c24 */ /* 0x000fe2000f8e02ff */
[----:B------:R-:W-:Y:S01]  /*23b0*/  LOP3.LUT R73, R4, 0x7e, RZ, 0xc0, !PT ;  /* 0x0000007e04497812 */ /* 0x000fe200078ec0ff */
[----:B------:R-:W-:Y:S01]  /*23c0*/  @!P4 IMAD.MOV R59, RZ, RZ, -R59 ;  /* 0x000000ffff3bc224 */ /* 0x000fe200078e0a3b */
[----:B------:R-:W-:Y:S01]  /*23d0*/  LOP3.LUT R4, R0, R75, RZ, 0x3c, !PT ;  /* 0x0000004b00047212 */ /* 0x000fe200078e3cff */
[--C-:B------:R-:W-:Y:S01]  /*23e0*/  @!P3 IMAD.IADD R71, R71, 0x1, -R2.reuse ;  /* 0x000000014747b824 */ /* 0x100fe200078e0a02 */
[----:B------:R-:W-:Y:S01]  /*23f0*/  ISETP.NE.AND P3, PT, R17, RZ, PT ;  /* 0x000000ff1100720c */ /* 0x000fe20003f65270 */
[--C-:B------:R-:W-:Y:S01]  /*2400*/  @!P5 IMAD.IADD R65, R65, 0x1, -R2.reuse ;  /* 0x000000014141d824 */ /* 0x100fe200078e0a02 */
[----:B------:R-:W-:Y:S01]  /*2410*/  LOP3.LUT R0, RZ, R17, RZ, 0x33, !PT ;  /* 0x00000011ff007212 */ /* 0x000fe200078e33ff */
[----:B------:R-:W-:Y:S01]  /*2420*/  @!P1 IMAD.MOV R55, RZ, RZ, -R55 ;  /* 0x000000ffff379224 */ /* 0x000fe200078e0a37 */
[----:B------:R-:W-:Y:S01]  /*2430*/  ISETP.GE.AND P1, PT, R24, RZ, PT ;  /* 0x000000ff1800720c */ /* 0x000fe20003f26270 */
[--C-:B------:R-:W-:Y:S01]  /*2440*/  @!P6 IMAD.IADD R67, R67, 0x1, -R2.reuse ;  /* 0x000000014343e824 */ /* 0x100fe200078e0a02 */
[----:B------:R-:W-:Y:S01]  /*2450*/  ISETP.GE.AND P4, PT, R18, RZ, PT ;  /* 0x000000ff1200720c */ /* 0x000fe20003f86270 */
[----:B------:R-:W-:Y:S01]  /*2460*/  @!P2 IMAD.IADD R69, R69, 0x1, -R2 ;  /* 0x000000014545a824 */ /* 0x000fe200078e0a02 */
[----:B------:R-:W-:Y:S01]  /*2470*/  ISETP.GE.AND P5, PT, R26, RZ, PT ;  /* 0x000000ff1a00720c */ /* 0x000fe20003fa6270 */
[----:B------:R-:W-:Y:S01]  /*2480*/  UIADD3 UR4, UR12, 0x4000, URZ ;  /* 0x000040000c047890 */ /* 0x000fe2000fffe03f */
[----:B------:R-:W-:Y:S01]  /*2490*/  ISETP.GE.AND P6, PT, R28, RZ, PT ;  /* 0x000000ff1c00720c */ /* 0x000fe20003fc6270 */
[----:B------:R-:W-:Y:S01]  /*24a0*/  IMAD R6, R6, 0x40, R73 ;  /* 0x0000004006067824 */ /* 0x000fe200078e0249 */
[----:B------:R-:W-:Y:S01]  /*24b0*/  ISETP.GE.AND P2, PT, R30, RZ, PT ;  /* 0x000000ff1e00720c */ /* 0x000fe20003f46270 */
[----:B------:R-:W-:Y:S01]  /*24c0*/  USHF.R.U32.HI UR4, URZ, 0x4, UR4 ;  /* 0x000000043f047899 */ /* 0x000fe20008011604 */
[----:B------:R-:W-:-:S02]  /*24d0*/  SEL R8, R0, R3, !P3 ;  /* 0x0000000300087207 */ /* 0x000fc40005800000 */
[----:B------:R-:W-:Y:S02]  /*24e0*/  CS2R R72, SRZ ;  /* 0x0000000000487805 */ /* 0x000fe4000001ff00 */
[----:B------:R-:W-:Y:S01]  /*24f0*/  ISETP.GE.AND P0, PT, R14, RZ, PT ;  /* 0x000000ff0e00720c */ /* 0x000fe20003f06270 */
[----:B------:R-:W1:Y:S01]  /*2500*/  LDC.64 R2, c[0x0][0x218] ;  /* 0x00008600ff027b82 */ /* 0x000e620000000a00 */
[----:B------:R-:W-:Y:S01]  /*2510*/  @!P1 IMAD.MOV R61, RZ, RZ, -R61 ;  /* 0x000000ffff3d9224 */ /* 0x000fe200078e0a3d */
[C---:B------:R-:W-:Y:S01]  /*2520*/  SEL R9, R0.reuse, R9, !P3 ;  /* 0x0000000900097207 */ /* 0x040fe20005800000 */
[----:B------:R-:W-:Y:S01]  /*2530*/  @!P4 IMAD.MOV R63, RZ, RZ, -R63 ;  /* 0x000000ffff3fc224 */ /* 0x000fe200078e0a3f */
[C---:B------:R-:W-:Y:S01]  /*2540*/  SEL R11, R0.reuse, R11, !P3 ;  /* 0x0000000b000b7207 */ /* 0x040fe20005800000 */
[----:B------:R-:W-:Y:S01]  /*2550*/  @!P5 IMAD.MOV R65, RZ, RZ, -R65 ;  /* 0x000000ffff41d224 */ /* 0x000fe200078e0a41 */
[C---:B------:R-:W-:Y:S01]  /*2560*/  SEL R13, R0.reuse, R13, !P3 ;  /* 0x0000000d000d7207 */ /* 0x040fe20005800000 */
[----:B------:R-:W-:Y:S01]  /*2570*/  @!P6 IMAD.MOV R67, RZ, RZ, -R67 ;  /* 0x000000ffff43e224 */ /* 0x000fe200078e0a43 */
[C---:B------:R-:W-:Y:S01]  /*2580*/  SEL R15, R0.reuse, R15, !P3 ;  /* 0x0000000f000f7207 */ /* 0x040fe20005800000 */
[----:B------:R-:W-:Y:S01]  /*2590*/  @!P2 IMAD.MOV R69, RZ, RZ, -R69 ;  /* 0x000000ffff45a224 */ /* 0x000fe200078e0a45 */
[----:B------:R-:W-:Y:S01]  /*25a0*/  SEL R19, R0, R19, !P3 ;  /* 0x0000001300137207 */ /* 0x000fe20005800000 */
[-C--:B0-----:R-:W-:Y:S01]  /*25b0*/  IMAD R12, R8, R10.reuse, RZ ;  /* 0x0000000a080c7224 */ /* 0x081fe200078e02ff */
[C---:B------:R-:W-:Y:S01]  /*25c0*/  SEL R21, R0.reuse, R21, !P3 ;  /* 0x0000001500157207 */ /* 0x040fe20005800000 */
[----:B------:R-:W-:Y:S01]  /*25d0*/  @!P0 IMAD.MOV R71, RZ, RZ, -R71 ;  /* 0x000000ffff478224 */ /* 0x000fe200078e0a47 */
[C---:B------:R-:W-:Y:S01]  /*25e0*/  SEL R23, R0.reuse, R23, !P3 ;  /* 0x0000001700177207 */ /* 0x040fe20005800000 */
[-C--:B------:R-:W-:Y:S01]  /*25f0*/  IMAD R9, R9, R10.reuse, RZ ;  /* 0x0000000a09097224 */ /* 0x080fe200078e02ff */
        /* <DEDUP_REMOVED lines=46> */
[----:B------:R-:W-:Y:S01]  /*28e0*/  SEL R0, R0, R71, !P3 ;  /* 0x0000004700007207 */ /* 0x000fe20005800000 */
[----:B------:R-:W-:Y:S01]  /*28f0*/  IMAD R59, R59, R10, RZ ;  /* 0x0000000a3b3b7224 */ /* 0x000fe200078e02ff */
[----:B-1----:R-:W-:Y:S01]  /*2900*/  LEA R16, P1, R9, R2, 0x1 ;  /* 0x0000000209107211 */ /* 0x002fe200078208ff */
[----:B------:R-:W-:Y:S01]  /*2910*/  IMAD R61, R61, R10, RZ ;  /* 0x0000000a3d3d7224 */ /* 0x000fe200078e02ff */
[----:B------:R-:W-:Y:S01]  /*2920*/  LEA R14, P2, R11, R2, 0x1 ;  /* 0x000000020b0e7211 */ /* 0x000fe200078408ff */
[----:B------:R-:W-:Y:S01]  /*2930*/  IMAD R63, R63, R10, RZ ;  /* 0x0000000a3f3f7224 */ /* 0x000fe200078e02ff */
[----:B------:R-:W-:Y:S01]  /*2940*/  LEA R251, P4, R15, R2, 0x1 ;  /* 0x000000020ffb7211 */ /* 0x000fe200078808ff */
[----:B------:R-:W-:Y:S01]  /*2950*/  IMAD R65, R65, R10, RZ ;  /* 0x0000000a41417224 */ /* 0x000fe200078e02ff */
[----:B------:R-:W-:Y:S01]  /*2960*/  LEA R248, P5, R19, R2, 0x1 ;  /* 0x0000000213f87211 */ /* 0x000fe200078a08ff */
[-C--:B------:R-:W-:Y:S01]  /*2970*/  IMAD R67, R67, R10.reuse, RZ ;  /* 0x0000000a43437224 */ /* 0x080fe200078e02ff */
[-C--:B------:R-:W-:Y:S01]  /*2980*/  LEA.HI.X.SX32 R250, R15, R3.reuse, 0x1, P4 ;  /* 0x000000030ffa7211 */ /* 0x080fe200020f0eff */
[-C--:B------:R-:W-:Y:S01]  /*2990*/  IMAD R69, R69, R10.reuse, RZ ;  /* 0x0000000a45457224 */ /* 0x080fe200078e02ff */
[----:B------:R-:W-:Y:S01]  /*29a0*/  LEA.HI.X.SX32 R247, R19, R3, 0x1, P5 ;  /* 0x0000000313f77211 */ /* 0x000fe200028f0eff */
[----:B------:R-:W-:Y:S01]  /*29b0*/  IMAD R0, R0, R10, RZ ;  /* 0x0000000a00007224 */ /* 0x000fe200078e02ff */
[-C--:B------:R-:W-:Y:S01]  /*29c0*/  LEA R10, P6, R12, R2.reuse, 0x1 ;  /* 0x000000020c0a7211 */ /* 0x080fe200078c08ff */
[----:B------:R-:W-:Y:S01]  /*29d0*/  USGXT.U32 UR4, UR4, 0xe ;  /* 0x0000000e0404789a */ /* 0x000fe20008000000 */
[----:B------:R-:W-:-:S02]  /*29e0*/  LEA R157, P4, R29, R2, 0x1 ;  /* 0x000000021d9d7211 */ /* 0x000fc400078808ff */
[----:B------:R-:W-:Y:S02]  /*29f0*/  CS2R R70, SRZ ;  /* 0x0000000000467805 */ /* 0x000fe4000001ff00 */
[-C--:B------:R-:W-:Y:S01]  /*2a00*/  LEA.HI.X.SX32 R12, R12, R3.reuse, 0x1, P6 ;  /* 0x000000030c0c7211 */ /* 0x080fe200030f0eff */
[----:B------:R0:W-:Y:S01]  /*2a10*/  STL [R1+0x218], R10 ;  /* 0x0002180a01007387 */ /* 0x0001e20000100800 */
[-C--:B------:R-:W-:Y:S02]  /*2a20*/  LEA R246, P6, R21, R2.reuse, 0x1 ;  /* 0x0000000215f67211 */ /* 0x080fe400078c08ff */
[----:B------:R-:W-:Y:S02]  /*2a30*/  CS2R R74, SRZ ;  /* 0x00000000004a7805 */ /* 0x000fe4000001ff00 */
[-C--:B------:R-:W-:Y:S01]  /*2a40*/  LEA R159, P5, R31, R2.reuse, 0x1 ;  /* 0x000000021f9f7211 */ /* 0x080fe200078a08ff */
[----:B------:R-:W-:Y:S01]  /*2a50*/  STL [R1+0x210], R16 ;  /* 0x0002101001007387 */ /* 0x000fe20000100800 */
[-C--:B------:R-:W-:Y:S01]  /*2a60*/  LEA.HI.X.SX32 R245, R21, R3.reuse, 0x1, P6 ;  /* 0x0000000315f57211 */ /* 0x080fe200030f0eff */
[----:B------:R-:W-:Y:S01]  /*2a70*/  UMOV UR10, UR4 ;  /* 0x00000004000a7c82 */ /* 0x000fe20008000000 */
[----:B------:R-:W-:Y:S01]  /*2a80*/  LEA R161, P6, R33, R2, 0x1 ;  /* 0x0000000221a17211 */ /* 0x000fe200078c08ff */
[----:B------:R-:W-:Y:S01]  /*2a90*/  STL [R1+0x208], R14 ;  /* 0x0002080e01007387 */ /* 0x000fe20000100800 */
[----:B------:R-:W-:-:S02]  /*2aa0*/  LEA.HI.X.SX32 R156, R29, R3, 0x1, P4 ;  /* 0x000000031d9c7211 */ /* 0x000fc400020f0eff */
[----:B------:R-:W-:Y:S02]  /*2ab0*/  CS2R R28, SRZ ;  /* 0x00000000001c7805 */ /* 0x000fe4000001ff00 */
[-C--:B0-----:R-:W-:Y:S02]  /*2ac0*/  LEA R10, P3, R13, R2.reuse, 0x1 ;  /* 0x000000020d0a7211 */ /* 0x081fe400078608ff */
[-C--:B------:R-:W-:Y:S02]  /*2ad0*/  LEA.HI.X.SX32 R158, R31, R3.reuse, 0x1, P5 ;  /* 0x000000031f9e7211 */ /* 0x080fe400028f0eff */
[----:B------:R-:W-:Y:S02]  /*2ae0*/  CS2R R30, SRZ ;  /* 0x00000000001e7805 */ /* 0x000fe4000001ff00 */
[----:B------:R-:W-:Y:S01]  /*2af0*/  LEA.HI.X.SX32 R252, R13, R3, 0x1, P3 ;  /* 0x000000030dfc7211 */ /* 0x000fe200018f0eff */
[----:B------:R0:W-:Y:S01]  /*2b00*/  STL [R1+0x200], R10 ;  /* 0x0002000a01007387 */ /* 0x0001e20000100800 */
[----:B------:R-:W-:-:S02]  /*2b10*/  LEA R155, P3, R27, R2, 0x1 ;  /* 0x000000021b9b7211 */ /* 0x000fc400078608ff */
[-C--:B------:R-:W-:Y:S01]  /*2b20*/  LEA.HI.X.SX32 R160, R33, R3.reuse, 0x1, P6 ;  /* 0x0000000321a07211 */ /* 0x080fe200030f0eff */
[----:B------:R-:W-:Y:S01]  /*2b30*/  STL [R1+0x214], R12 ;  /* 0x0002140c01007387 */ /* 0x000fe20000100800 */
[----:B------:R-:W-:Y:S02]  /*2b40*/  LEA.HI.X.SX32 R154, R27, R3, 0x1, P3 ;  /* 0x000000031b9a7211 */ /* 0x000fe400018f0eff */
[----:B------:R-:W-:Y:S02]  /*2b50*/  CS2R R26, SRZ ;  /* 0x00000000001a7805 */ /* 0x000fe4000001ff00 */
[-C--:B------:R-:W-:Y:S02]  /*2b60*/  LEA R167, P3, R39, R2.reuse, 0x1 ;  /* 0x0000000227a77211 */ /* 0x080fe400078608ff */
[----:B------:R-:W-:Y:S02]  /*2b70*/  CS2R R32, SRZ ;  /* 0x0000000000207805 */ /* 0x000fe4000001ff00 */
[----:B------:R-:W-:-:S02]  /*2b80*/  LEA R169, P4, R41, R2, 0x1 ;  /* 0x0000000229a97211 */ /* 0x000fc400078808ff */
[-C--:B0-----:R-:W-:Y:S02]  /*2b90*/  LEA.HI.X.SX32 R10, R9, R3.reuse, 0x1, P1 ;  /* 0x00000003090a7211 */ /* 0x081fe400008f0eff */
[-C--:B------:R-:W-:Y:S02]  /*2ba0*/  LEA.HI.X.SX32 R9, R11, R3.reuse, 0x1, P2 ;  /* 0x000000030b097211 */ /* 0x080fe400010f0eff */
[-C--:B------:R-:W-:Y:S01]  /*2bb0*/  LEA R244, P1, R23, R2.reuse, 0x1 ;  /* 0x0000000217f47211 */ /* 0x080fe200078208ff */
[----:B------:R0:W-:Y:S01]  /*2bc0*/  STL [R1+0x20c], R10 ;  /* 0x00020c0a01007387 */ /* 0x0001e20000100800 */
[-C--:B------:R-:W-:Y:S02]  /*2bd0*/  LEA R205, P2, R25, R2.reuse, 0x1 ;  /* 0x0000000219cd7211 */ /* 0x080fe400078408ff */
[----:B------:R-:W-:Y:S01]  /*2be0*/  LEA.HI.X.SX32 R206, R23, R3, 0x1, P1 ;  /* 0x0000000317ce7211 */ /* 0x000fe200008f0eff */
[----:B------:R1:W-:Y:S01]  /*2bf0*/  STL [R1+0x204], R9 ;  /* 0x0002040901007387 */ /* 0x0003e20000100800 */
[----:B------:R-:W-:-:S02]  /*2c00*/  LEA R163, P1, R35, R2, 0x1 ;  /* 0x0000000223a37211 */ /* 0x000fc400078208ff */
[-C--:B------:R-:W-:Y:S01]  /*2c10*/  LEA.HI.X.SX32 R204, R25, R3.reuse, 0x1, P2 ;  /* 0x0000000319cc7211 */ /* 0x080fe200010f0eff */
[----:B------:R2:W-:Y:S01]  /*2c20*/  STL [R1], RZ ;  /* 0x000000ff01007387 */ /* 0x0005e20000100800 */
[----:B------:R-:W-:Y:S01]  /*2c30*/  LEA.HI.X.SX32 R162, R35, R3, 0x1, P1 ;  /* 0x0000000323a27211 */ /* 0x000fe200008f0eff */
[----:B0-----:R-:W0:Y:S01]  /*2c40*/  LDC R10, c[0x0][0x23c] ;  /* 0x00008f00ff0a7b82 */ /* 0x001e220000000800 */
[-C--:B------:R-:W-:Y:S01]  /*2c50*/  LEA R165, P2, R37, R2.reuse, 0x1 ;  /* 0x0000000225a57211 */ /* 0x080fe200078408ff */
[----:B------:R2:W-:Y:S01]  /*2c60*/  STL [R1+0x4], RZ ;  /* 0x000004ff01007387 */ /* 0x0005e20000100800 */
[-C--:B------:R-:W-:Y:S02]  /*2c70*/  LEA R171, P5, R43, R2.reuse, 0x1 ;  /* 0x000000022bab7211 */ /* 0x080fe400078a08ff */
[----:B------:R-:W-:Y:S02]  /*2c80*/  CS2R R24, SRZ ;  /* 0x0000000000187805 */ /* 0x000fe4000001ff00 */
[-C--:B------:R-:W-:Y:S01]  /*2c90*/  LEA R173, P6, R45, R2.reuse, 0x1 ;  /* 0x000000022dad7211 */ /* 0x080fe200078c08ff */
[----:B------:R2:W-:Y:S01]  /*2ca0*/  STL [R1+0x8], RZ ;  /* 0x000008ff01007387 */ /* 0x0005e20000100800 */
[----:B------:R-:W-:-:S02]  /*2cb0*/  LEA R175, P1, R47, R2, 0x1 ;  /* 0x000000022faf7211 */ /* 0x000fc400078208ff */
[----:B------:R-:W-:Y:S02]  /*2cc0*/  CS2R R34, SRZ ;  /* 0x0000000000227805 */ /* 0x000fe4000001ff00 */
[-C--:B------:R-:W-:Y:S01]  /*2cd0*/  LEA.HI.X.SX32 R164, R37, R3.reuse, 0x1, P2 ;  /* 0x0000000325a47211 */ /* 0x080fe200010f0eff */
[----:B------:R2:W-:Y:S01]  /*2ce0*/  STL [R1+0xc], RZ ;  /* 0x00000cff01007387 */ /* 0x0005e20000100800 */
[-C--:B------:R-:W-:Y:S02]  /*2cf0*/  LEA.HI.X.SX32 R166, R39, R3.reuse, 0x1, P3 ;  /* 0x0000000327a67211 */ /* 0x080fe400018f0eff */
[----:B------:R-:W-:Y:S02]  /*2d00*/  CS2R R36, SRZ ;  /* 0x0000000000247805 */ /* 0x000fe4000001ff00 */
[-C--:B------:R-:W-:Y:S01]  /*2d10*/  LEA.HI.X.SX32 R168, R41, R3.reuse, 0x1, P4 ;  /* 0x0000000329a87211 */ /* 0x080fe200020f0eff */
[----:B------:R2:W-:Y:S01]  /*2d20*/  STL [R1+0x10], RZ ;  /* 0x000010ff01007387 */ /* 0x0005e20000100800 */
[----:B------:R-:W-:-:S02]  /*2d30*/  LEA.HI.X.SX32 R170, R43, R3, 0x1, P5 ;  /* 0x000000032baa7211 */ /* 0x000fc400028f0eff */
[----:B------:R-:W-:Y:S02]  /*2d40*/  CS2R R38, SRZ ;  /* 0x0000000000267805 */ /* 0x000fe4000001ff00 */
[-C--:B------:R-:W-:Y:S01]  /*2d50*/  LEA.HI.X.SX32 R172, R45, R3.reuse, 0x1, P6 ;  /* 0x000000032dac7211 */ /* 0x080fe200030f0eff */
[----:B------:R2:W-:Y:S01]  /*2d60*/  STL [R1+0x14], RZ ;  /* 0x000014ff01007387 */ /* 0x0005e20000100800 */
[----:B------:R-:W-:Y:S02]  /*2d70*/  LEA.HI.X.SX32 R174, R47, R3, 0x1, P1 ;  /* 0x000000032fae7211 */ /* 0x000fe400008f0eff */
[----:B------:R-:W-:Y:S02]  /*2d80*/  CS2R R40, SRZ ;  /* 0x0000000000287805 */ /* 0x000fe4000001ff00 */
[-C--:B------:R-:W-:Y:S01]  /*2d90*/  LEA R177, P2, R49, R2.reuse, 0x1 ;  /* 0x0000000231b17211 */ /* 0x080fe200078408ff */
[----:B------:R2:W-:Y:S01]  /*2da0*/  STL [R1+0x18], RZ ;  /* 0x000018ff01007387 */ /* 0x0005e20000100800 */
[----:B------:R-:W-:-:S02]  /*2db0*/  LEA R179, P3, R51, R2, 0x1 ;  /* 0x0000000233b37211 */ /* 0x000fc400078608ff */
[----:B------:R-:W-:Y:S02]  /*2dc0*/  CS2R R42, SRZ ;  /* 0x00000000002a7805 */ /* 0x000fe4000001ff00 */
        /* <DEDUP_REMOVED lines=32> */
[----:B------:R-:W-:Y:S01]  /*2fd0*/  LEA R8, P0, R7, UR6, 0x1 ;  /* 0x0000000607087c11 */ /* 0x000fe2000f8008ff */
        /* <DEDUP_REMOVED lines=9> */
[-C--:B------:R-:W-:Y:S02]  /*3070*/  LEA.HI.X.SX32 R196, R69, R3.reuse, 0x1, P6 ;  /* 0x0000000345c47211 */ /* 0x080fe400030f0eff */
[----:B------:R-:W-:Y:S02]  /*3080*/  CS2R R64, SRZ ;  /* 0x0000000000407805 */ /* 0x000fe4000001ff00 */
[----:B------:R-:W-:Y:S01]  /*3090*/  LEA.HI.X.SX32 R198, R0, R3, 0x1, P1 ;  /* 0x0000000300c67211 */ /* 0x000fe200008f0eff */
[----:B------:R2:W-:Y:S01]  /*30a0*/  STL [R1+0x48], RZ ;  /* 0x000048ff01007387 */ /* 0x0005e20000100800 */
[----:B------:R-:W-:-:S02]  /*30b0*/  LEA.HI.X.SX32 R2, R7, UR7, 0x1, P0 ;  /* 0x0000000707027c11 */ /* 0x000fc400080f0eff */
[----:B------:R-:W-:Y:S02]  /*30c0*/  CS2R R66, SRZ ;  /* 0x0000000000427805 */ /* 0x000fe4000001ff00 */
[C---:B------:R-:W-:Y:S01]  /*30d0*/  LOP3.LUT R3, R6.reuse, 0x10, RZ, 0x3c, !PT ;  /* 0x0000001006037812 */ /* 0x040fe200078e3cff */
[----:B------:R2:W-:Y:S01]  /*30e0*/  STL [R1+0x4c], RZ ;  /* 0x00004cff01007387 */ /* 0x0005e20000100800 */
[C---:B-1----:R-:W-:Y:S02]  /*30f0*/  LOP3.LUT R9, R6.reuse, 0x20, RZ, 0x3c, !PT ;  /* 0x0000002006097812 */ /* 0x042fe400078e3cff */
[----:B------:R-:W-:Y:S02]  /*3100*/  CS2R R68, SRZ ;  /* 0x0000000000447805 */ /* 0x000fe4000001ff00 */
[C---:B------:R-:W-:Y:S01]  /*3110*/  LOP3.LUT R7, R6.reuse, 0x30, RZ, 0x3c, !PT ;  /* 0x0000003006077812 */ /* 0x040fe200078e3cff */
[----:B------:R2:W-:Y:S01]  /*3120*/  STL [R1+0x50], RZ ;  /* 0x000050ff01007387 */ /* 0x0005e20000100800 */
[C---:B------:R-:W-:Y:S01]  /*3130*/  LOP3.LUT R3, R6.reuse, 0x40, RZ, 0x3c, !PT ;  /* 0x0000004006037812 */ /* 0x040fe200078e3cff */
[----:B0-----:R-:W-:Y:S01]  /*3140*/  IMAD R249, R215, R10, RZ ;  /* 0x0000000ad7f97224 */ /* 0x001fe200078e02ff */
[C---:B------:R-:W-:Y:S01]  /*3150*/  LOP3.LUT R9, R6.reuse, 0x50, RZ, 0x3c, !PT ;  /* 0x0000005006097812 */ /* 0x040fe200078e3cff */
[----:B------:R2:W-:Y:S01]  /*3160*/  STL [R1+0x54], RZ ;  /* 0x000054ff01007387 */ /* 0x0005e20000100800 */
[----:B------:R-:W-:Y:S01]  /*3170*/  IMAD.U32 R0, RZ, RZ, UR8 ;  /* 0x00000008ff007e24 */ /* 0x000fe2000f8e00ff */
[C---:B------:R-:W-:Y:S01]  /*3180*/  LOP3.LUT R7, R6.reuse, 0x60, RZ, 0x3c, !PT ;  /* 0x0000006006077812 */ /* 0x040fe200078e3cff */
[----:B------:R-:W-:Y:S01]  /*3190*/  UMOV UR6, 0xfffffffe ;  /* 0xfffffffe00067882 */ /* 0x000fe20000000000 */
[----:B------:R2:W-:Y:S01]  /*31a0*/  STL [R1+0x58], RZ ;  /* 0x000058ff01007387 */ /* 0x0005e20000100800 */
[----:B------:R-:W-:Y:S01]  /*31b0*/  LOP3.LUT R3, R6, 0x70, RZ, 0x3c, !PT ;  /* 0x0000007006037812 */ /* 0x000fe200078e3cff */
[----:B------:R-:W-:-:S02]  /*31c0*/  UMOV UR7, 0x7fffffdf ;  /* 0x7fffffdf00077882 */ /* 0x000fc40000000000 */
[----:B------:R2:W-:Y:S01]  /*31d0*/  STL [R1+0x5c], RZ ;  /* 0x00005cff01007387 */ /* 0x0005e20000100800 */
[----:B------:R-:W-:-:S03]  /*31e0*/  UIADD3.64 UR6, UR4, -UR6, URZ ;  /* 0x8000000604067297 */ /* 0x000fc6000fffe03f */
[----:B------:R2:W-:Y:S04]  /*31f0*/  STL [R1+0x60], RZ ;  /* 0x000060ff01007387 */ /* 0x0005e80000100800 */
        /* <DEDUP_REMOVED lines=102> */
[----:B------:R2:W-:Y:S02]  /*3860*/  STL [R1+0x1fc], RZ ;  /* 0x0001fcff01007387 */ /* 0x0005e40000100800 */
.L_x_1:
[----:B------:R-:W0:Y:S01]  /*3870*/  LDC R9, c[0x0][0x238] ;  /* 0x00008e00ff097b82 */ /* 0x000e220000000800 */
[C---:B------:R-:W-:Y:S01]  /*3880*/  ISETP.GT.AND P1, PT, R0.reuse, 0x8, PT ;  /* 0x000000080000780c */ /* 0x040fe20003f24270 */
[----:B------:R-:W-:Y:S01]  /*3890*/  IMAD.MOV.U32 R3, RZ, RZ, R2 ;  /* 0x000000ffff037224 */ /* 0x000fe200078e0002 */
[----:B------:R-:W-:Y:S01]  /*38a0*/  ISETP.GT.AND P0, PT, R0, RZ, PT ;  /* 0x000000ff0000720c */ /* 0x000fe20003f04270 */
[----:B------:R-:W-:Y:S01]  /*38b0*/  IMAD.MOV.U32 R2, RZ, RZ, R8 ;  /* 0x000000ffff027224 */ /* 0x000fe200078e0008 */
[----:B------:R-:W-:Y:S01]  /*38c0*/  PRMT R7, RZ, 0x7610, R7 ;  /* 0x00007610ff077816 */ /* 0x000fe20000000007 */
[----:B------:R-:W-:Y:S02]  /*38d0*/  STL.64 [R1+0x418], R150 ;  /* 0x0004189601007387 */ /* 0x000fe40000100a00 */
[----:B------:R-:W1:Y:S01]  /*38e0*/  LDC R11, c[0x0][0x238] ;  /* 0x00008e00ff0b7b82 */ /* 0x000e620000000800 */
[----:B------:R-:W-:Y:S01]  /*38f0*/  PRMT R12, RZ, 0x7610, R12 ;  /* 0x00007610ff0c7816 */ /* 0x000fe2000000000c */
[----:B------:R-:W-:Y:S01]  /*3900*/  STL.64 [R1+0x410], R148 ;  /* 0x0004109401007387 */ /* 0x000fe20000100a00 */
[----:B------:R-:W-:-:S05]  /*3910*/  PRMT R13, RZ, 0x7610, R13 ;  /* 0x00007610ff0d7816 */ /* 0x000fca000000000d */
[----:B------:R-:W3:Y:S01]  /*3920*/  LDC R10, c[0x0][0x238] ;  /* 0x00008e00ff0a7b82 */ /* 0x000ee20000000800 */
[----:B------:R-:W4:Y:S01]  /*3930*/  @P0 LDG.E.U16 R7, desc[UR14][R2.64] ;  /* 0x0000000e02070981 */ /* 0x000f22000c1e1500 */
[----:B0-----:R-:W-:Y:S01]  /*3940*/  IMAD.SHL.U32 R9, R9, 0x8, RZ ;  /* 0x0000000809097824 */ /* 0x001fe200078e00ff */
[----:B------:R-:W-:Y:S02]  /*3950*/  PRMT R14, RZ, 0x7610, R14 ;  /* 0x00007610ff0e7816 */ /* 0x000fe4000000000e */
[----:B------:R-:W-:Y:S01]  /*3960*/  STL.64 [R1+0x408], R146 ;  /* 0x0004089201007387 */ /* 0x000fe20000100a00 */
[----:B------:R-:W-:-:S04]  /*3970*/  IMAD.WIDE R8, R9, 0x2, R2 ;  /* 0x0000000209087825 */ /* 0x000fc800078e0202 */
[----:B-1----:R-:W-:Y:S01]  /*3980*/  IMAD.SHL.U32 R11, R11, 0x10, RZ ;  /* 0x000000100b0b7824 */ /* 0x002fe200078e00ff */
[----:B------:R0:W5:Y:S01]  /*3990*/  @P1 LDG.E.U16 R12, desc[UR14][R8.64] ;  /* 0x0000000e080c1981 */ /* 0x000162000c1e1500 */
[C---:B------:R-:W-:Y:S02]  /*39a0*/  ISETP.GT.AND P0, PT, R0.reuse, 0x10, PT ;  /* 0x000000100000780c */ /* 0x040fe40003f04270 */
[----:B------:R-:W-:Y:S01]  /*39b0*/  PRMT R15, RZ, 0x7610, R15 ;  /* 0x00007610ff0f7816 */ /* 0x000fe2000000000f */
[----:B------:R-:W-:Y:S01]  /*39c0*/  STL.64 [R1+0x400], R144 ;  /* 0x0004009001007387 */ /* 0x000fe20000100a00 */
[----:B0-----:R-:W-:Y:S01]  /*39d0*/  IMAD.WIDE R8, R11, 0x2, R2 ;  /* 0x000000020b087825 */ /* 0x001fe200078e0202 */
[----:B------:R-:W-:Y:S01]  /*39e0*/  ISETP.GT.AND P1, PT, R0, 0x18, PT ;  /* 0x000000180000780c */ /* 0x000fe20003f24270 */
[----:B------:R-:W0:Y:S01]  /*39f0*/  LDC R11, c[0x0][0x238] ;  /* 0x00008e00ff0b7b82 */ /* 0x000e220000000800 */
[----:B------:R-:W-:Y:S06]  /*3a00*/  STL.64 [R1+0x3f8], R142 ;  /* 0x0003f88e01007387 */ /* 0x000fec0000100a00 */
[----:B------:R1:W2:Y:S01]  /*3a10*/  @P0 LDG.E.U16 R13, desc[UR14][R8.64] ;  /* 0x0000000e080d0981 */ /* 0x0002a2000c1e1500 */
[----:B0-----:R-:W-:-:S03]  /*3a20*/  IMAD R11, R11, 0x18, RZ ;  /* 0x000000180b0b7824 */ /* 0x001fc600078e02ff */
[----:B------:R-:W-:Y:S01]  /*3a30*/  STL.64 [R1+0x3f0], R140 ;  /* 0x0003f08c01007387 */ /* 0x000fe20000100a00 */
[--C-:B-1----:R-:W-:Y:S01]  /*3a40*/  IMAD.WIDE R8, R11, 0x2, R2.reuse ;  /* 0x000000020b087825 */ /* 0x102fe200078e0202 */
[----:B------:R-:W-:Y:S01]  /*3a50*/  ISETP.GT.AND P0, PT, R0, 0x1, PT ;  /* 0x000000010000780c */ /* 0x000fe20003f04270 */
[----:B------:R-:W0:Y:S01]  /*3a60*/  LDC R11, c[0x0][0x238] ;  /* 0x00008e00ff0b7b82 */ /* 0x000e220000000800 */
[----:B------:R-:W-:Y:S04]  /*3a70*/  STL.64 [R1+0x3e8], R138 ;  /* 0x0003e88a01007387 */ /* 0x000fe80000100a00 */
[----:B------:R3:W2:Y:S04]  /*3a80*/  @P1 LDG.E.U16 R14, desc[UR14][R8.64] ;  /* 0x0000000e080e1981 */ /* 0x0006a8000c1e1500 */
[----:B------:R-:W-:Y:S04]  /*3a90*/  STL.64 [R1+0x3e0], R136 ;  /* 0x0003e08801007387 */ /* 0x000fe80000100a00 */
[----:B------:R-:W-:Y:S01]  /*3aa0*/  STL.64 [R1+0x3d8], R134 ;  /* 0x0003d88601007387 */ /* 0x000fe20000100a00 */
[----:B---3--:R-:W-:-:S03]  /*3ab0*/  IMAD.WIDE R8, R10, 0x2, R2 ;  /* 0x000000020a087825 */ /* 0x008fc600078e0202 */
[----:B------:R-:W-:Y:S04]  /*3ac0*/  STL.64 [R1+0x3d0], R132 ;  /* 0x0003d08401007387 */ /* 0x000fe80000100a00 */
[----:B------:R1:W3:Y:S01]  /*3ad0*/  @P0 LDG.E.U16 R15, desc[UR14][R8.64] ;  /* 0x0000000e080f0981 */ /* 0x0002e2000c1e1500 */
[----:B0-----:R-:W-:-:S03]  /*3ae0*/  IMAD R11, R11, 0x9, RZ ;  /* 0x000000090b0b7824 */ /* 0x001fc600078e02ff */
[----:B------:R-:W-:Y:S01]  /*3af0*/  STL.64 [R1+0x3c8], R130 ;  /* 0x0003c88201007387 */ /* 0x000fe20000100a00 */
[----:B------:R-:W-:-:S03]  /*3b00*/  ISETP.GT.AND P1, PT, R0, 0x9, PT ;  /* 0x000000090000780c */ /* 0x000fc60003f24270 */
[----:B------:R-:W-:Y:S01]  /*3b10*/  STL.64 [R1+0x3c0], R128 ;  /* 0x0003c08001007387 */ /* 0x000fe20000100a00 */
[----:B-1----:R-:W-:Y:S02]  /*3b20*/  IMAD.WIDE R8, R11, 0x2, R2 ;  /* 0x000000020b087825 */ /* 0x002fe400078e0202 */
[----:B------:R-:W0:Y:S01]  /*3b30*/  LDC R11, c[0x0][0x238] ;  /* 0x00008e00ff0b7b82 */ /* 0x000e220000000800 */
[----:B------:R-:W-:Y:S04]  /*3b40*/  STL.64 [R1+0x3b8], R126 ;  /* 0x0003b87e01007387 */ /* 0x000fe80000100a00 */
[----:B------:R-:W-:Y:S04]  /*3b50*/  STL.64 [R1+0x3b0], R124 ;  /* 0x0003b07c01007387 */ /* 0x000fe80000100a00 */
[----:B------:R-:W-:Y:S04]  /*3b60*/  STL.64 [R1+0x3a8], R122 ;  /* 0x0003a87a01007387 */ /* 0x000fe80000100a00 */
[----:B------:R-:W-:Y:S04]  /*3b70*/  STL.64 [R1+0x3a0], R120 ;  /* 0x0003a07801007387 */ /* 0x000fe80000100a00 */
[----:B------:R-:W-:Y:S04]  /*3b80*/  STL.64 [R1+0x398], R118 ;  /* 0x0003987601007387 */ /* 0x000fe80000100a00 */
[----:B------:R-:W-:Y:S01]  /*3b90*/  STL.64 [R1+0x390], R116 ;  /* 0x0003907401007387 */ /* 0x000fe20000100a00 */
[----:B------:R-:W-:-:S03]  /*3ba0*/  PRMT R16, RZ, 0x7610, R16 ;  /* 0x00007610ff107816 */ /* 0x000fc60000000010 */
[----:B------:R-:W-:Y:S04]  /*3bb0*/  STL.64 [R1+0x388], R114 ;  /* 0x0003887201007387 */ /* 0x000fe80000100a00 */
[----:B------:R-:W-:Y:S01]  /*3bc0*/  STL.64 [R1+0x380], R112 ;  /* 0x0003807001007387 */ /* 0x000fe20000100a00 */
[----:B0-----:R-:W-:-:S03]  /*3bd0*/  IMAD R11, R11, 0x11, RZ ;  /* 0x000000110b0b7824 */ /* 0x001fc600078e02ff */
[----:B------:R-:W-:Y:S04]  /*3be0*/  STL.64 [R1+0x378], R110 ;  /* 0x0003786e01007387 */ /* 0x000fe80000100a00 */
[----:B------:R-:W-:Y:S04]  /*3bf0*/  STL.64 [R1+0x370], R108 ;  /* 0x0003706c01007387 */ /* 0x000fe80000100a00 */
[----:B------:R-:W-:Y:S04]  /*3c00*/  STL.64 [R1+0x368], R106 ;  /* 0x0003686a01007387 */ /* 0x000fe80000100a00 */
[----:B------:R-:W-:Y:S04]  /*3c10*/  STL.64 [R1+0x360], R104 ;  /* 0x0003606801007387 */ /* 0x000fe80000100a00 */
[----:B------:R-:W-:Y:S04]  /*3c20*/  STL.64 [R1+0x358], R102 ;  /* 0x0003586601007387 */ /* 0x000fe80000100a00 */
[----:B------:R-:W-:Y:S04]  /*3c30*/  STL.64 [R1+0x350], R100 ;  /* 0x0003506401007387 */ /* 0x000fe80000100a00 */
[----:B------:R-:W-:Y:S04]  /*3c40*/  STL.64 [R1+0x348], R98 ;  /* 0x0003486201007387 */ /* 0x000fe80000100a00 */
[----:B------:R-:W-:Y:S04]  /*3c50*/  STL.64 [R1+0x340], R96 ;  /* 0x0003406001007387 */ /* 0x000fe80000100a00 */
[----:B------:R0:W3:Y:S04]  /*3c60*/  @P1 LDG.E.U16 R16, desc[UR14][R8.64] ;  /* 0x0000000e08101981 */ /* 0x0000e8000c1e1500 */
[----:B------:R-:W-:Y:S04]  /*3c70*/  STL.64 [R1+0x338], R94 ;  /* 0x0003385e01007387 */ /* 0x000fe80000100a00 */
[----:B------:R-:W-:Y:S01]  /*3c80*/  STL.64 [R1+0x330], R92 ;  /* 0x0003305c01007387 */ /* 0x000fe20000100a00 */
[----:B0-----:R-:W-:-:S02]  /*3c90*/  IMAD.WIDE R8, R11, 0x2, R2 ;  /* 0x000000020b087825 */ /* 0x001fc400078e0202 */
[----:B------:R-:W0:Y:S01]  /*3ca0*/  LDC R11, c[0x0][0x238] ;  /* 0x00008e00ff0b7b82 */ /* 0x000e220000000800 */
        /* <DEDUP_REMOVED lines=10> */
[----:B------:R-:W-:Y:S01]  /*3d50*/  STL.64 [R1+0x2d8], R70 ;  /* 0x0002d84601007387 */ /* 0x000fe20000100a00 */
[----:B------:R-:W-:-:S03]  /*3d60*/  ISETP.GT.AND P0, PT, R0, 0x11, PT ;  /* 0x000000110000780c */ /* 0x000fc60003f04270 */
[----:B------:R-:W-:Y:S04]  /*3d70*/  STL.64 [R1+0x2d0], R68 ;  /* 0x0002d04401007387 */ /* 0x000fe80000100a00 */
        /* <DEDUP_REMOVED lines=26> */
[----:B------:R1:W-:Y:S01]  /*3f20*/  STL.64 [R1+0x220], R24 ;  /* 0x0002201801007387 */ /* 0x0003e20000100a00 */
[C---:B------:R-:W-:Y:S01]  /*3f30*/  ISETP.GT.AND P1, PT, R0.reuse, 0x19, PT ;  /* 0x000000190000780c */ /* 0x040fe20003f24270 */
[----:B-1----:R-:W1:Y:S01]  /*3f40*/  LDC R24, c[0x0][0x238] ;  /* 0x00008e00ff187b82 */ /* 0x002e620000000800 */
[----:B------:R-:W-:-:S02]  /*3f50*/  ISETP.GT.AND P0, PT, R0, 0x2, PT ;  /* 0x000000020000780c */ /* 0x000fc40003f04270 */
[----:B------:R-:W-:Y:S01]  /*3f60*/  PRMT R18, RZ, 0x7610, R18 ;  /* 0x00007610ff127816 */ /* 0x000fe20000000012 */
[----:B0-----:R-:W-:Y:S01]  /*3f70*/  IMAD.SHL.U32 R11, R11, 0x2, RZ ;  /* 0x000000020b0b7824 */ /* 0x001fe200078e00ff */
[----:B------:R-:W-:Y:S02]  /*3f80*/  PRMT R19, RZ, 0x7610, R19 ;  /* 0x00007610ff137816 */ /* 0x000fe40000000013 */
[----:B------:R-:W-:Y:S01]  /*3f90*/  PRMT R152, RZ, 0x7610, R152 ;  /* 0x00007610ff987816 */ /* 0x000fe20000000098 */
[----:B------:R-:W0:Y:S04]  /*3fa0*/  LDC R25, c[0x0][0x238] ;  /* 0x00008e00ff197b82 */ /* 0x000e280000000800 */
[----:B------:R4:W3:Y:S02]  /*3fb0*/  @P1 LDG.E.U16 R18, desc[UR14][R8.64] ;  /* 0x0000000e08121981 */ /* 0x0008e4000c1e1500 */
[----:B----4-:R-:W-:-:S04]  /*3fc0*/  IMAD.WIDE R8, R11, 0x2, R2 ;  /* 0x000000020b087825 */ /* 0x010fc800078e0202 */
[----:B-1----:R-:W-:Y:S01]  /*3fd0*/  IMAD R24, R24, 0x3, RZ ;  /* 0x0000000318187824 */ /* 0x002fe200078e02ff */
[----:B------:R1:W4:Y:S01]  /*3fe0*/  @P0 LDG.E.U16 R19, desc[UR14][R8.64] ;  /* 0x0000000e08130981 */ /* 0x000322000c1e1500 */
[----:B------:R-:W-:Y:S01]  /*3ff0*/  ISETP.GT.AND P1, PT, R0, 0x3, PT ;  /* 0x000000030000780c */ /* 0x000fe20003f24270 */
[----:B------:R-:W5:Y:S01]  /*4000*/  LDC R11, c[0x0][0x238] ;  /* 0x00008e00ff0b7b82 */ /* 0x000f620000000800 */
[----:B-1----:R-:W-:-:S07]  /*4010*/  IMAD.WIDE R8, R24, 0x2, R2 ;  /* 0x0000000218087825 */ /* 0x002fce00078e0202 */
[----:B------:R-:W1:Y:S04]  /*4020*/  LDC R24, c[0x0][0x238] ;  /* 0x00008e00ff187b82 */ /* 0x000e680000000800 */
[----:B------:R2:W4:Y:S01]  /*4030*/  @P1 LDG.E.U16 R152, desc[UR14][R8.64] ;  /* 0x0000000e08981981 */ /* 0x000522000c1e1500 */
[----:B-1----:R-:W-:-:S04]  /*4040*/  IMAD.SHL.U32 R24, R24, 0x4, RZ ;  /* 0x0000000418187824 */ /* 0x002fc800078e00ff */
[----:B--2---:R-:W-:Y:S02]  /*4050*/  IMAD.WIDE R8, R24, 0x2, R2 ;  /* 0x0000000218087825 */ /* 0x004fe400078e0202 */
[----:B------:R-:W1:Y:S01]  /*4060*/  LDC R24, c[0x0][0x238] ;  /* 0x00008e00ff187b82 */ /* 0x000e620000000800 */
[C---:B------:R-:W-:Y:S02]  /*4070*/  ISETP.GT.AND P0, PT, R0.reuse, 0x4, PT ;  /* 0x000000040000780c */ /* 0x040fe40003f04270 */
[----:B------:R-:W-:Y:S02]  /*4080*/  PRMT R153, RZ, 0x7610, R153 ;  /* 0x00007610ff997816 */ /* 0x000fe40000000099 */
[----:B------:R-:W-:Y:S01]  /*4090*/  ISETP.GT.AND P2, PT, R0, 0xa, PT ;  /* 0x0000000a0000780c */ /* 0x000fe20003f44270 */
[----:B-----5:R-:W-:-:S08]  /*40a0*/  IMAD R11, R11, 0xa, RZ ;  /* 0x0000000a0b0b7824 */ /* 0x020fd000078e02ff */
[----:B------:R2:W5:Y:S01]  /*40b0*/  @P0 LDG.E.U16 R153, desc[UR14][R8.64] ;  /* 0x0000000e08990981 */ /* 0x000562000c1e1500 */
[----:B-1----:R-:W-:-:S04]  /*40c0*/  IMAD R24, R24, 0x1a, RZ ;  /* 0x0000001a18187824 */ /* 0x002fc800078e02ff */
[--C-:B--2---:R-:W-:Y:S02]  /*40d0*/  IMAD.WIDE R8, R24, 0x2, R2.reuse ;  /* 0x0000000218087825 */ /* 0x104fe400078e0202 */
[----:B------:R-:W1:Y:S01]  /*40e0*/  LDC R24, c[0x0][0x238] ;  /* 0x00008e00ff187b82 */ /* 0x000e620000000800 */
[----:B------:R-:W-:Y:S01]  /*40f0*/  ISETP.GT.AND P3, PT, R0, 0x12, PT ;  /* 0x000000120000780c */ /* 0x000fe20003f64270 */
[----:B------:R-:W-:Y:S01]  /*4100*/  IMAD.WIDE R10, R11, 0x2, R2 ;  /* 0x000000020b0a7825 */ /* 0x000fe200078e0202 */
[----:B------:R-:W-:-:S03]  /*4110*/  PRMT R20, RZ, 0x7610, R20 ;  /* 0x00007610ff147816 */ /* 0x000fc60000000014 */
[----:B0-----:R-:W-:Y:S01]  /*4120*/  IMAD R25, R25, 0x12, RZ ;  /* 0x0000001219197824 */ /* 0x001fe200078e02ff */
[----:B------:R-:W-:Y:S02]  /*4130*/  ISETP.GT.AND P1, PT, R0, 0x1a, PT ;  /* 0x0000001a0000780c */ /* 0x000fe40003f24270 */
[----:B------:R0:W2:Y:S01]  /*4140*/  @P2 LDG.E.U16 R20, desc[UR14][R10.64] ;  /* 0x0000000e0a142981 */ /* 0x0000a2000c1e1500 */
[----:B------:R-:W-:Y:S01]  /*4150*/  PRMT R21, RZ, 0x7610, R21 ;  /* 0x00007610ff157816 */ /* 0x000fe20000000015 */
[----:B0-----:R-:W-:-:S05]  /*4160*/  IMAD.WIDE R10, R25, 0x2, R2 ;  /* 0x00000002190a7825 */ /* 0x001fca00078e0202 */
[----:B------:R0:W5:Y:S01]  /*4170*/  @P3 LDG.E.U16 R21, desc[UR14][R10.64] ;  /* 0x0000000e0a153981 */ /* 0x000162000c1e1500 */
[----:B-1----:R-:W-:Y:S01]  /*4180*/  IMAD R24, R24, 0x5, RZ ;  /* 0x0000000518187824 */ /* 0x002fe200078e02ff */
[----:B0-----:R-:W-:-:S06]  /*4190*/  PRMT R10, RZ, 0x7610, R10 ;  /* 0x00007610ff0a7816 */ /* 0x001fcc000000000a */
[----:B------:R0:W5:Y:S02]  /*41a0*/  @P1 LDG.E.U16 R10, desc[UR14][R8.64] ;  /* 0x0000000e080a1981 */ /* 0x000164000c1e1500 */
[----:B0-----:R-:W-:Y:S02]  /*41b0*/  IMAD.WIDE R8, R24, 0x2, R2 ;  /* 0x0000000218087825 */ /* 0x001fe400078e0202 */
[----:B------:R-:W0:Y:S01]  /*41c0*/  LDC R24, c[0x0][0x238] ;  /* 0x00008e00ff187b82 */ /* 0x000e220000000800 */
[----:B------:R-:W-:Y:S02]  /*41d0*/  ISETP.GT.AND P0, PT, R0, 0x5, PT ;  /* 0x000000050000780c */ /* 0x000fe40003f04270 */
[----:B------:R-:W-:-:S11]  /*41e0*/  PRMT R203, RZ, 0x7610, R203 ;  /* 0x00007610ffcb7816 */ /* 0x000fd600000000cb */
[----:B------:R1:W5:Y:S01]  /*41f0*/  @P0 LDG.E.U16 R203, desc[UR14][R8.64] ;  /* 0x0000000e08cb0981 */ /* 0x000362000c1e1500 */
[----:B0-----:R-:W-:-:S04]  /*4200*/  IMAD R24, R24, 0xb, RZ ;  /* 0x0000000b18187824 */ /* 0x001fc800078e02ff */
[----:B-1----:R-:W-:Y:S02]  /*4210*/  IMAD.WIDE R8, R24, 0x2, R2 ;  /* 0x0000000218087825 */ /* 0x002fe400078e0202 */
        /* <DEDUP_REMOVED lines=91> */
[C---:B------:R-:W-:Y:S02]  /*47d0*/  ISETP.GT.AND P1, PT, R0.reuse, 0x1e, PT ;  /* 0x0000001e0000780c */ /* 0x040fe40003f24270 */
[----:B------:R-:W-:Y:S02]  /*47e0*/  ISETP.GT.AND P2, PT, R0, 0x1f, PT ;  /* 0x0000001f0000780c */ /* 0x000fe40003f44270 */
[----:B------:R-:W-:Y:S02]  /*47f0*/  PRMT R236, RZ, 0x7610, R236 ;  /* 0x00007610ffec7816 */ /* 0x000fe400000000ec */
[----:B------:R-:W-:-:S07]  /*4800*/  PRMT R234, RZ, 0x7610, R234 ;  /* 0x00007610ffea7816 */ /* 0x000fce00000000ea */
[----:B------:R1:W5:Y:S01]  /*4810*/  @P1 LDG.E.U16 R236, desc[UR14][R8.64] ;  /* 0x0000000e08ec1981 */ /* 0x000362000c1e1500 */
[----:B0-----:R-:W-:-:S04]  /*4820*/  IMAD R24, R24, 0x1f, RZ ;  /* 0x0000001f18187824 */ /* 0x001fc800078e02ff */
[----:B-1----:R-:W-:-:S05]  /*4830*/  IMAD.WIDE R8, R24, 0x2, R2 ;  /* 0x0000000218087825 */ /* 0x002fca00078e0202 */
[----:B------:R0:W5:Y:S01]  /*4840*/  @P2 LDG.E.U16 R234, desc[UR14][R8.64] ;  /* 0x0000000e08ea2981 */ /* 0x000162000c1e1500 */
[----:B------:R-:W-:Y:S01]  /*4850*/  BAR.SYNC.DEFER_BLOCKING 0x0 ;  /* 0x0000000000007b1d */ /* 0x000fe20000010000 */
[----:B------:R-:W-:-:S05]  /*4860*/  LOP3.LUT R24, R6, 0x10, RZ, 0x3c, !PT ;  /* 0x0000001006187812 */ /* 0x000fca00078e3cff */
[----:B------:R-:W-:Y:S04]  /*4870*/  STS.U16 [R6+UR12], R7 ;  /* 0x0000000706007988 */ /* 0x000fe8000800040c */
[----:B------:R-:W-:Y:S04]  /*4880*/  STS.U16 [R6+UR12+0x400], R12 ;  /* 0x0004000c06007988 */ /* 0x000fe8000800040c */
[----:B------:R-:W-:Y:S04]  /*4890*/  STS.U16 [R6+UR12+0x800], R13 ;  /* 0x0008000d06007988 */ /* 0x000fe8000800040c */
[----:B------:R1:W-:Y:S04]  /*48a0*/  STS.U16 [R6+UR12+0xc00], R14 ;  /* 0x000c000e06007988 */ /* 0x0003e8000800040c */
[----:B---3--:R-:W-:Y:S04]  /*48b0*/  STS.U16 [R24+UR12+0x80], R15 ;  /* 0x0000800f18007988 */ /* 0x008fe8000800040c */
[----:B------:R-:W-:Y:S04]  /*48c0*/  STS.U16 [R24+UR12+0x480], R16 ;  /* 0x0004801018007988 */ /* 0x000fe8000800040c */
[----:B------:R-:W-:Y:S04]  /*48d0*/  STS.U16 [R24+UR12+0x880], R17 ;  /* 0x0008801118007988 */ /* 0x000fe8000800040c */
[----:B------:R3:W-:Y:S04]  /*48e0*/  STS.U16 [R24+UR12+0xc80], R18 ;  /* 0x000c801218007988 */ /* 0x0007e8000800040c */
[----:B-1----:R-:W5:Y:S01]  /*48f0*/  LDL.LU R14, [R1+0x200] ;  /* 0x00020000010e7983 */ /* 0x002f620000300800 */
[----:B---3--:R-:W-:-:S05]  /*4900*/  LOP3.LUT R24, R6, 0x20, RZ, 0x3c, !PT ;  /* 0x0000002006187812 */ /* 0x008fca00078e3cff */
[----:B----4-:R-:W-:Y:S04]  /*4910*/  STS.U16 [R24+UR12+0x100], R19 ;  /* 0x0001001318007988 */ /* 0x010fe8000800040c */
[----:B--2---:R-:W-:Y:S04]  /*4920*/  STS.U16 [R24+UR12+0x500], R20 ;  /* 0x0005001418007988 */ /* 0x004fe8000800040c */
[----:B-----5:R-:W-:Y:S04]  /*4930*/  STS.U16 [R24+UR12+0x900], R21 ;  /* 0x0009001518007988 */ /* 0x020fe8000800040c */
[----:B------:R1:W-:Y:S02]  /*4940*/  STS.U16 [R24+UR12+0xd00], R10 ;  /* 0x000d000a18007988 */ /* 0x0003e4000800040c */
[----:B-1----:R-:W-:-:S05]  /*4950*/  LOP3.LUT R24, R6, 0x30, RZ, 0x3c, !PT ;  /* 0x0000003006187812 */ /* 0x002fca00078e3cff */
[----:B------:R-:W-:Y:S04]  /*4960*/  STS.U16 [R24+UR12+0x180], R152 ;  /* 0x0001809818007988 */ /* 0x000fe8000800040c */
[----:B------:R1:W-:Y:S04]  /*4970*/  STS.U16 [R24+UR12+0x580], R11 ;  /* 0x0005800b18007988 */ /* 0x0003e8000800040c */
[----:B-1----:R-:W2:Y:S04]  /*4980*/  LDL.LU R11, [R1+0x204] ;  /* 0x00020400010b7983 */ /* 0x002ea80000300800 */
[----:B------:R-:W2:Y:S04]  /*4990*/  LDL.LU R10, [R1+0x208] ;  /* 0x00020800010a7983 */ /* 0x000ea80000300800 */
[----:B------:R-:W3:Y:S04]  /*49a0*/  LDL.LU R13, [R1+0x20c] ;  /* 0x00020c00010d7983 */ /* 0x000ee80000300800 */
[----:B------:R-:W3:Y:S04]  /*49b0*/  LDL.LU R12, [R1+0x210] ;  /* 0x00021000010c7983 */ /* 0x000ee80000300800 */
[----:B------:R-:W-:Y:S04]  /*49c0*/  STS.U16 [R24+UR12+0x980], R22 ;  /* 0x0009801618007988 */ /* 0x000fe8000800040c */
[----:B------:R1:W-:Y:S04]  /*49d0*/  STS.U16 [R24+UR12+0xd80], R23 ;  /* 0x000d801718007988 */ /* 0x0003e8000800040c */
[----:B------:R-:W4:Y:S04]  /*49e0*/  LDL.LU R26, [R1+0x214] ;  /* 0x00021400011a7983 */ /* 0x000f280000300800 */
[----:B-1----:R-:W5:Y:S01]  /*49f0*/  LDL.LU R24, [R1+0x218] ;  /* 0x0002180001187983 */ /* 0x002f620000300800 */
[----:B------:R-:W-:-:S02]  /*4a00*/  LOP3.LUT R199, R199, R198, RZ, 0x3c, !PT ;  /* 0x000000c6c7c77212 */ /* 0x000fc400078e3cff */
[----:B------:R-:W-:Y:S02]  /*4a10*/  ISETP.GE.AND P0, PT, R215, R0, PT ;  /* 0x00000000d700720c */ /* 0x000fe40003f06270 */
[----:B------:R-:W-:Y:S02]  /*4a20*/  LOP3.LUT R198, R199, R198, RZ, 0x3c, !PT ;  /* 0x000000c6c7c67212 */ /* 0x000fe400078e3cff */
[----:B------:R-:W-:Y:S02]  /*4a30*/  LOP3.LUT R197, R197, R196, RZ, 0x3c, !PT ;  /* 0x000000c4c5c57212 */ /* 0x000fe400078e3cff */
[----:B------:R-:W-:Y:S02]  /*4a40*/  LOP3.LUT R199, R199, R198, RZ, 0x3c, !PT ;  /* 0x000000c6c7c77212 */ /* 0x000fe400078e3cff */
[----:B------:R-:W-:Y:S02]  /*4a50*/  LOP3.LUT R196, R197, R196, RZ, 0x3c, !PT ;  /* 0x000000c4c5c47212 */ /* 0x000fe400078e3cff */
[----:B------:R-:W-:Y:S01]  /*4a60*/  PRMT R233, RZ, 0x7610, R233 ;  /* 0x00007610ffe97816 */ /* 0x000fe200000000e9 */
[----:B0-----:R-:W-:Y:S01]  /*4a70*/  IMAD.WIDE R8, R249, 0x2, R198 ;  /* 0x00000002f9087825 */ /* 0x001fe200078e02c6 */
[----:B------:R-:W-:-:S02]  /*4a80*/  LOP3.LUT R195, R195, R194, RZ, 0x3c, !PT ;  /* 0x000000c2c3c37212 */ /* 0x000fc400078e3cff */
[----:B------:R-:W-:Y:S02]  /*4a90*/  LOP3.LUT R197, R197, R196, RZ, 0x3c, !PT ;  /* 0x000000c4c5c57212 */ /* 0x000fe400078e3cff */
[----:B------:R-:W-:Y:S01]  /*4aa0*/  LOP3.LUT R194, R195, R194, RZ, 0x3c, !PT ;  /* 0x000000c2c3c27212 */ /* 0x000fe200078e3cff */
[----:B------:R0:W4:Y:S01]  /*4ab0*/  @!P0 LDG.E.U16 R233, desc[UR14][R8.64] ;  /* 0x0000000e08e98981 */ /* 0x000122000c1e1500 */
[----:B------:R-:W-:Y:S02]  /*4ac0*/  PRMT R232, RZ, 0x7610, R232 ;  /* 0x00007610ffe87816 */ /* 0x000fe400000000e8 */
[----:B------:R-:W-:Y:S02]  /*4ad0*/  LOP3.LUT R193, R193, R192, RZ, 0x3c, !PT ;  /* 0x000000c0c1c17212 */ /* 0x000fe400078e3cff */
[----:B------:R-:W-:Y:S02]  /*4ae0*/  LOP3.LUT R195, R195, R194, RZ, 0x3c, !PT ;  /* 0x000000c2c3c37212 */ /* 0x000fe400078e3cff */
[----:B------:R-:W-:Y:S01]  /*4af0*/  LOP3.LUT R192, R193, R192, RZ, 0x3c, !PT ;  /* 0x000000c0c1c07212 */ /* 0x000fe200078e3cff */
[----:B0-----:R-:W-:Y:S01]  /*4b00*/  IMAD.WIDE R8, R249, 0x2, R196 ;  /* 0x00000002f9087825 */ /* 0x001fe200078e02c4 */
[----:B------:R-:W-:-:S02]  /*4b10*/  PRMT R231, RZ, 0x7610, R231 ;  /* 0x00007610ffe77816 */ /* 0x000fc400000000e7 */
[----:B------:R-:W-:Y:S02]  /*4b20*/  LOP3.LUT R191, R191, R190, RZ, 0x3c, !PT ;  /* 0x000000bebfbf7212 */ /* 0x000fe400078e3cff */
[----:B------:R0:W4:Y:S01]  /*4b30*/  @!P0 LDG.E.U16 R232, desc[UR14][R8.64] ;  /* 0x0000000e08e88981 */ /* 0x000122000c1e1500 */
[----:B------:R-:W-:Y:S02]  /*4b40*/  LOP3.LUT R193, R193, R192, RZ, 0x3c, !PT ;  /* 0x000000c0c1c17212 */ /* 0x000fe400078e3cff */
[----:B------:R-:W-:Y:S02]  /*4b50*/  LOP3.LUT R190, R191, R190, RZ, 0x3c, !PT ;  /* 0x000000bebfbe7212 */ /* 0x000fe400078e3cff */
[----:B------:R-:W-:Y:S01]  /*4b60*/  PRMT R230, RZ, 0x7610, R230 ;  /* 0x00007610ffe67816 */ /* 0x000fe200000000e6 */
[----:B0-----:R-:W-:Y:S01]  /*4b70*/  IMAD.WIDE R8, R249, 0x2, R194 ;  /* 0x00000002f9087825 */ /* 0x001fe200078e02c2 */
[----:B------:R-:W-:Y:S02]  /*4b80*/  LOP3.LUT R189, R189, R188, RZ, 0x3c, !PT ;  /* 0x000000bcbdbd7212 */ /* 0x000fe400078e3cff */
[----:B------:R-:W-:-:S02]  /*4b90*/  LOP3.LUT R191, R191, R190, RZ, 0x3c, !PT ;  /* 0x000000bebfbf7212 */ /* 0x000fc400078e3cff */
[----:B------:R0:W4:Y:S01]  /*4ba0*/  @!P0 LDG.E.U16 R231, desc[UR14][R8.64] ;  /* 0x0000000e08e78981 */ /* 0x000122000c1e1500 */
[----:B------:R-:W-:Y:S02]  /*4bb0*/  LOP3.LUT R188, R189, R188, RZ, 0x3c, !PT ;  /* 0x000000bcbdbc7212 */ /* 0x000fe400078e3cff */
[----:B------:R-:W-:Y:S02]  /*4bc0*/  PRMT R229, RZ, 0x7610, R229 ;  /* 0x00007610ffe57816 */ /* 0x000fe400000000e5 */
[----:B------:R-:W-:Y:S01]  /*4bd0*/  LOP3.LUT R187, R187, R186, RZ, 0x3c, !PT ;  /* 0x000000babbbb7212 */ /* 0x000fe200078e3cff */
[----:B0-----:R-:W-:Y:S01]  /*4be0*/  IMAD.WIDE R8, R249, 0x2, R192 ;  /* 0x00000002f9087825 */ /* 0x001fe200078e02c0 */
[----:B------:R-:W-:-:S04]  /*4bf0*/  LOP3.LUT R189, R189, R188, RZ, 0x3c, !PT ;  /* 0x000000bcbdbd7212 */ /* 0x000fc800078e3cff */
        /* <DEDUP_REMOVED lines=98> */
[----:B------:R-:W-:Y:S01]  /*5220*/  PRMT R209, RZ, 0x7610, R209 ;  /* 0x00007610ffd17816 */ /* 0x000fe200000000d1 */
[----:B0-----:R-:W-:Y:S01]  /*5230*/  IMAD.WIDE R8, R249, 0x2, R158 ;  /* 0x00000002f9087825 */ /* 0x001fe200078e029e */
[----:B------:R-:W-:-:S04]  /*5240*/  LOP3.LUT R155, R155, R154, RZ, 0x3c, !PT ;  /* 0x0000009a9b9b7212 */ /* 0x000fc800078e3cff */
[----:B------:R0:W4:Y:S01]  /*5250*/  @!P0 LDG.E.U16 R210, desc[UR14][R8.64] ;  /* 0x0000000e08d28981 */ /* 0x000122000c1e1500 */
[----:B------:R-:W-:Y:S02]  /*5260*/  LOP3.LUT R15, R6, 0x40, RZ, 0x3c, !PT ;  /* 0x00000040060f7812 */ /* 0x000fe400078e3cff */
[----:B------:R-:W-:Y:S01]  /*5270*/  PRMT R208, RZ, 0x7610, R208 ;  /* 0x00007610ffd07816 */ /* 0x000fe200000000d0 */
[----:B0-----:R-:W-:Y:S02]  /*5280*/  IMAD.WIDE R8, R249, 0x2, R156 ;  /* 0x00000002f9087825 */ /* 0x001fe400078e029c */
[----:B------:R0:W-:Y:S04]  /*5290*/  STS.U16 [R15+UR12+0x200], R153 ;  /* 0x000200990f007988 */ /* 0x0001e8000800040c */
[----:B------:R1:W4:Y:S01]  /*52a0*/  @!P0 LDG.E.U16 R209, desc[UR14][R8.64] ;  /* 0x0000000e08d18981 */ /* 0x000322000c1e1500 */
[----:B------:R-:W-:Y:S01]  /*52b0*/  IMAD.MOV.U32 R152, RZ, RZ, R205 ;  /* 0x000000ffff987224 */ /* 0x000fe200078e00cd */
[----:B------:R-:W-:Y:S01]  /*52c0*/  PRMT R207, RZ, 0x7610, R207 ;  /* 0x00007610ffcf7816 */ /* 0x000fe200000000cf */
[----:B0-----:R-:W-:-:S02]  /*52d0*/  IMAD.MOV.U32 R153, RZ, RZ, R204 ;  /* 0x000000ffff997224 */ /* 0x001fc400078e00cc */
[----:B-1----:R-:W-:-:S05]  /*52e0*/  IMAD.WIDE R8, R249, 0x2, R154 ;  /* 0x00000002f9087825 */ /* 0x002fca00078e029a */
[----:B------:R0:W4:Y:S01]  /*52f0*/  @!P0 LDG.E.U16 R208, desc[UR14][R8.64] ;  /* 0x0000000e08d08981 */ /* 0x000122000c1e1500 */
[----:B------:R-:W-:Y:S02]  /*5300*/  IMAD.MOV.U32 R22, RZ, RZ, R244 ;  /* 0x000000ffff167224 */ /* 0x000fe400078e00f4 */
[--C-:B------:R-:W-:Y:S01]  /*5310*/  IMAD.MOV.U32 R23, RZ, RZ, R206.reuse ;  /* 0x000000ffff177224 */ /* 0x100fe200078e00ce */
[----:B------:R-:W-:Y:S01]  /*5320*/  PRMT R206, RZ, 0x7610, R206 ;  /* 0x00007610ffce7816 */ /* 0x000fe200000000ce */
[----:B------:R-:W-:Y:S02]  /*5330*/  IMAD.MOV.U32 R20, RZ, RZ, R246 ;  /* 0x000000ffff147224 */ /* 0x000fe400078e00f6 */
[----:B------:R-:W-:Y:S01]  /*5340*/  IMAD.MOV.U32 R21, RZ, RZ, R245 ;  /* 0x000000ffff157224 */ /* 0x000fe200078e00f5 */
[----:B------:R-:W-:Y:S01]  /*5350*/  PRMT R205, RZ, 0x7610, R205 ;  /* 0x00007610ffcd7816 */ /* 0x000fe200000000cd */
[----:B------:R-:W-:Y:S02]  /*5360*/  IMAD.MOV.U32 R18, RZ, RZ, R248 ;  /* 0x000000ffff127224 */ /* 0x000fe400078e00f8 */
[----:B------:R-:W-:Y:S01]  /*5370*/  IMAD.MOV.U32 R19, RZ, RZ, R247 ;  /* 0x000000ffff137224 */ /* 0x000fe200078e00f7 */
[----:B------:R-:W-:Y:S01]  /*5380*/  LOP3.LUT R25, R6, 0x50, RZ, 0x3c, !PT ;  /* 0x0000005006197812 */ /* 0x000fe200078e3cff */
[C---:B0-----:R-:W-:Y:S01]  /*5390*/  IMAD.WIDE R8, R249.reuse, 0x2, R152 ;  /* 0x00000002f9087825 */ /* 0x041fe200078e0298 */
[----:B------:R-:W-:Y:S01]  /*53a0*/  PRMT R204, RZ, 0x7610, R204 ;  /* 0x00007610ffcc7816 */ /* 0x000fe200000000cc */
[----:B------:R-:W-:Y:S01]  /*53b0*/  STS.U16 [R15+UR12+0x600], R200 ;  /* 0x000600c80f007988 */ /* 0x000fe2000800040c */
[----:B------:R-:W-:Y:S01]  /*53c0*/  PRMT R7, RZ, 0x7610, R7 ;  /* 0x00007610ff077816 */ /* 0x000fe20000000007 */
[----:B------:R-:W-:Y:S01]  /*53d0*/  IMAD.MOV.U32 R16, RZ, RZ, R251 ;  /* 0x000000ffff107224 */ /* 0x000fe200078e00fb */
[----:B------:R-:W-:Y:S01]  /*53e0*/  USHF.L.U32 UR4, UR13, 0x6, URZ ;  /* 0x000000060d047899 */ /* 0x000fe2000800063f */
[----:B------:R0:W4:Y:S01]  /*53f0*/  @!P0 LDG.E.U16 R207, desc[UR14][R8.64] ;  /* 0x0000000e08cf8981 */ /* 0x000122000c1e1500 */
[----:B------:R-:W-:Y:S01]  /*5400*/  IMAD.MOV.U32 R17, RZ, RZ, R250 ;  /* 0x000000ffff117224 */ /* 0x000fe200078e00fa */
[----:B------:R-:W-:Y:S01]  /*5410*/  UMOV UR9, 0x40000040 ;  /* 0x4000004000097882 */ /* 0x000fe20000000000 */
[----:B------:R-:W1:Y:S01]  /*5420*/  LDC R244, c[0x0][0x23c] ;  /* 0x00008f00fff47b82 */ /* 0x000e620000000800 */
[----:B0-----:R-:W-:-:S05]  /*5430*/  IMAD.WIDE R8, R249, 0x2, R22 ;  /* 0x00000002f9087825 */ /* 0x001fca00078e0216 */
[----:B------:R0:W4:Y:S02]  /*5440*/  @!P0 LDG.E.U16 R206, desc[UR14][R8.64] ;  /* 0x0000000e08ce8981 */ /* 0x000124000c1e1500 */
[C---:B0-----:R-:W-:Y:S02]  /*5450*/  IMAD.WIDE R8, R249.reuse, 0x2, R20 ;  /* 0x00000002f9087825 */ /* 0x041fe400078e0214 */
[----:B------:R-:W-:Y:S04]  /*5460*/  STS.U16 [R15+UR12+0xa00], R201 ;  /* 0x000a00c90f007988 */ /* 0x000fe8000800040c */
[----:B------:R0:W4:Y:S04]  /*5470*/  @!P0 LDG.E.U16 R205, desc[UR14][R8.64] ;  /* 0x0000000e08cd8981 */ /* 0x000128000c1e1500 */
[----:B------:R2:W-:Y:S01]  /*5480*/  STS.U16 [R15+UR12+0xe00], R202 ;  /* 0x000e00ca0f007988 */ /* 0x0005e2000800040c */
[----:B0-----:R-:W-:-:S03]  /*5490*/  IMAD.WIDE R8, R249, 0x2, R18 ;  /* 0x00000002f9087825 */ /* 0x001fc600078e0212 */
[----:B------:R0:W-:Y:S04]  /*54a0*/  STS.U16 [R25+UR12+0x280], R203 ;  /* 0x000280cb19007988 */ /* 0x0001e8000800040c */
[----:B------:R3:W4:Y:S01]  /*54b0*/  @!P0 LDG.E.U16 R204, desc[UR14][R8.64] ;  /* 0x0000000e08cc8981 */ /* 0x000722000c1e1500 */
[----:B--2---:R-:W-:Y:S01]  /*54c0*/  IMAD.MOV.U32 R15, RZ, RZ, R252 ;  /* 0x000000ffff0f7224 */ /* 0x004fe200078e00fc */
[----:B0-----:R-:W-:Y:S01]  /*54d0*/  PRMT R203, RZ, 0x7610, R203 ;  /* 0x00007610ffcb7816 */ /* 0x001fe200000000cb */
[----:B---3--:R-:W-:Y:S01]  /*54e0*/  IMAD.WIDE R8, R249, 0x2, R16 ;  /* 0x00000002f9087825 */ /* 0x008fe200078e0210 */
[----:B------:R-:W-:-:S04]  /*54f0*/  PRMT R202, RZ, 0x7610, R202 ;  /* 0x00007610ffca7816 */ /* 0x000fc800000000ca */
[----:B------:R0:W2:Y:S01]  /*5500*/  @!P0 LDG.E.U16 R203, desc[UR14][R8.64] ;  /* 0x0000000e08cb8981 */ /* 0x0000a2000c1e1500 */
[----:B------:R-:W-:Y:S01]  /*5510*/  PRMT R201, RZ, 0x7610, R201 ;  /* 0x00007610ffc97816 */ /* 0x000fe200000000c9 */
[----:B0-----:R-:W-:-:S05]  /*5520*/  IMAD.WIDE R8, R249, 0x2, R14 ;  /* 0x00000002f9087825 */ /* 0x001fca00078e020e */
[----:B------:R0:W3:Y:S01]  /*5530*/  @!P0 LDG.E.U16 R202, desc[UR14][R8.64] ;  /* 0x0000000e08ca8981 */ /* 0x0000e2000c1e1500 */
[----:B------:R-:W-:-:S03]  /*5540*/  PRMT R200, RZ, 0x7610, R200 ;  /* 0x00007610ffc87816 */ /* 0x000fc600000000c8 */
[----:B------:R-:W-:Y:S01]  /*5550*/  STS.U16 [R25+UR12+0x680], R224 ;  /* 0x000680e019007988 */ /* 0x000fe2000800040c */
[----:B0-----:R-:W-:-:S03]  /*5560*/  IMAD.WIDE R8, R249, 0x2, R10 ;  /* 0x00000002f9087825 */ /* 0x001fc600078e020a */
[----:B------:R-:W-:Y:S04]  /*5570*/  STS.U16 [R25+UR12+0xa80], R225 ;  /* 0x000a80e119007988 */ /* 0x000fe8000800040c */
[----:B------:R0:W3:Y:S04]  /*5580*/  @!P0 LDG.E.U16 R201, desc[UR14][R8.64] ;  /* 0x0000000e08c98981 */ /* 0x0000e8000c1e1500 */
[----:B------:R5:W-:Y:S01]  /*5590*/  STS.U16 [R25+UR12+0xe80], R235 ;  /* 0x000e80eb19007988 */ /* 0x000be2000800040c */
[----:B0-----:R-:W-:Y:S01]  /*55a0*/  IMAD.WIDE R8, R249, 0x2, R12 ;  /* 0x00000002f9087825 */ /* 0x001fe200078e020c */
[----:B-----5:R-:W-:-:S04]  /*55b0*/  LOP3.LUT R25, R6, 0x60, RZ, 0x3c, !PT ;  /* 0x0000006006197812 */ /* 0x020fc800078e3cff */
[----:B------:R0:W5:Y:S04]  /*55c0*/  @!P0 LDG.E.U16 R200, desc[UR14][R8.64] ;  /* 0x0000000e08c88981 */ /* 0x000168000c1e1500 */
[----:B------:R-:W-:Y:S01]  /*55d0*/  STS.U16 [R25+UR12+0x300], R242 ;  /* 0x000300f219007988 */ /* 0x000fe2000800040c */
[----:B0-----:R-:W-:Y:S01]  /*55e0*/  IMAD.MOV.U32 R8, RZ, RZ, R24 ;  /* 0x000000ffff087224 */ /* 0x001fe200078e0018 */
[----:B------:R-:W-:Y:S02]  /*55f0*/  LOP3.LUT R24, R6, 0x70, RZ, 0x3c, !PT ;  /* 0x0000007006187812 */ /* 0x000fe400078e3cff */
[----:B------:R-:W-:Y:S04]  /*5600*/  STS.U16 [R25+UR12+0x700], R240 ;  /* 0x000700f019007988 */ /* 0x000fe8000800040c */
[----:B------:R-:W-:Y:S04]  /*5610*/  STS.U16 [R25+UR12+0xb00], R238 ;  /* 0x000b00ee19007988 */ /* 0x000fe8000800040c */
[----:B------:R-:W-:Y:S04]  /*5620*/  STS.U16 [R25+UR12+0xf00], R236 ;  /* 0x000f00ec19007988 */ /* 0x000fe8000800040c */
[----:B------:R-:W-:Y:S01]  /*5630*/  STS.U16 [R24+UR12+0x380], R241 ;  /* 0x000380f118007988 */ /* 0x000fe2000800040c */
[----:B----4-:R-:W-:-:S03]  /*5640*/  IMAD.MOV.U32 R9, RZ, RZ, R26 ;  /* 0x000000ffff097224 */ /* 0x010fc600078e001a */
[----:B------:R-:W-:Y:S04]  /*5650*/  STS.U16 [R24+UR12+0x780], R239 ;  /* 0x000780ef18007988 */ /* 0x000fe8000800040c */
[----:B------:R-:W-:Y:S04]  /*5660*/  STS.U16 [R24+UR12+0xb80], R237 ;  /* 0x000b80ed18007988 */ /* 0x000fe8000800040c */
[----:B------:R0:W-:Y:S01]  /*5670*/  STS.U16 [R24+UR12+0xf80], R234 ;  /* 0x000f80ea18007988 */ /* 0x0001e2000800040c */
[----:B------:R-:W-:-:S05]  /*5680*/  IMAD.WIDE R224, R249, 0x2, R8 ;  /* 0x00000002f9e07825 */ /* 0x000fca00078e0208 */
[----:B------:R-:W4:Y:S04]  /*5690*/  @!P0 LDG.E.U16 R7, desc[UR14][R224.64] ;  /* 0x0000000ee0078981 */ /* 0x000f28000c1e1500 */
[----:B0-----:R-:W4:Y:S04]  /*56a0*/  LDL.LU.64 R24, [R1] ;  /* 0x0000000001187983 */ /* 0x001f280000300a00 */
[----:B------:R-:W4:Y:S04]  /*56b0*/  LDL.LU.64 R26, [R1+0x8] ;  /* 0x00000800011a7983 */ /* 0x000f280000300a00 */
        /* <DEDUP_REMOVED lines=62> */
[----:B------:R-:W-:Y:S04]  /*5aa0*/  STS.U16 [R4+UR12+0x4000], R233 ;  /* 0x004000e904007988 */ /* 0x000fe8000800040c */
        /* <DEDUP_REMOVED lines=26> */
[----:B--2---:R-:W-:Y:S04]  /*5c50*/  STS.U16 [R4+UR12+0x7600], R203 ;  /* 0x007600cb04007988 */ /* 0x004fe8000800040c */
[----:B---3--:R-:W-:Y:S04]  /*5c60*/  STS.U16 [R4+UR12+0x7800], R202 ;  /* 0x007800ca04007988 */ /* 0x008fe8000800040c */
[----:B------:R-:W-:Y:S04]  /*5c70*/  STS.U16 [R4+UR12+0x7a00], R201 ;  /* 0x007a00c904007988 */ /* 0x000fe8000800040c */
[----:B-----5:R-:W-:Y:S04]  /*5c80*/  STS.U16 [R4+UR12+0x7c00], R200 ;  /* 0x007c00c804007988 */ /* 0x020fe8000800040c */
[----:B----4-:R-:W-:Y:S01]  /*5c90*/  STS.U16 [R4+UR12+0x7e00], R7 ;  /* 0x007e000704007988 */ /* 0x010fe2000800040c */
[----:B------:R0:W-:Y:S06]  /*5ca0*/  MEMBAR.ALL.CTA ;  /* 0x0000000000007992 */ /* 0x0001ec0000008000 */
[----:B0-----:R-:W0:Y:S01]  /*5cb0*/  FENCE.VIEW.ASYNC.S ;  /* 0x00000000000073c6 */ /* 0x001e220000000000 */
[----:B------:R-:W-:-:S04]  /*5cc0*/  ULOP3.LUT UR4, UR4, 0x100, URZ, 0xc0, !UPT ;  /* 0x0000010004047892 */ /* 0x000fc8000f8ec03f */
[----:B------:R-:W-:Y:S01]  /*5cd0*/  ULEA.HI UR4, UR12, UR4, URZ, 0x1c ;  /* 0x000000040c047291 */ /* 0x000fe2000f8fe03f */
[----:B0-----:R-:W-:Y:S03]  /*5ce0*/  BAR.SYNC.DEFER_BLOCKING 0x0 ;  /* 0x0000000000007b1d */ /* 0x001fe60000010000 */
[----:B------:R-:W-:-:S03]  /*5cf0*/  ULOP3.LUT UR8, UR4, 0x3fff, URZ, 0xc0, !UPT ;  /* 0x00003fff04087892 */ /* 0x000fc6000f8ec03f */
[----:B------:R-:W-:-:S06]  /*5d00*/  WARPGROUP.ARRIVE ;  /* 0x00000000000079c5 */ /* 0x000fcc0000000000 */
[----:B------:R-:W-:Y:S01]  /*5d10*/  HGMMA.64x256x16.F32.BF16 R24, gdesc[UR8].tnspA, R24, gsb0 ;  /* 0x23e00000081879f0 */ /* 0x000fe20008001818 */
[----:B------:R-:W-:Y:S01]  /*5d20*/  UIADD3 UR8, UP0, UR8, 0x80, URZ ;  /* 0x0000008008087890 */ /* 0x000fe2000ff1e03f */
[----:B------:R-:W-:-:S03]  /*5d30*/  UMOV UR4, URZ ;  /* 0x0000003f00047c82 */ /* 0x000fc60008000000 */
[----:B------:R-:W-:-:S03]  /*5d40*/  UIADD3.X UR5, UR4, 0x40000040, URZ, UP0, !UPT ;  /* 0x4000004004057890 */ /* 0x000fc600087fe43f */
[----:B------:R-:W-:Y:S01]  /*5d50*/  UMOV UR4, UR8 ;  /* 0x0000000800047c82 */ /* 0x000fe20008000000 */
[----:B------:R-:W-:Y:S02]  /*5d60*/  WARPGROUP.DEPBAR.LE gsb0, 0x0 ;  /* 0x00008000000079c5 */ /* 0x000fe40000010000 */
[----:B------:R-:W-:-:S15]  /*5d70*/  WARPGROUP.ARRIVE ;  /* 0x00000000000079c5 */ /* 0x000fde0000000000 */
[----:B------:R-:W-:-:S02]  /*5d80*/  NOP ;  /* 0x0000000000007918 */ /* 0x000fc40000000000 */
[----:B------:R-:W-:Y:S03]  /*5d90*/  HGMMA.64x256x16.F32.BF16 R24, gdesc[UR4].tnspA, R24, gsb0 ;  /* 0x23e00000041879f0 */ /* 0x000fe60008001818 */
[----:B------:R-:W-:Y:S02]  /*5da0*/  WARPGROUP.DEPBAR.LE gsb0, 0x0 ;  /* 0x00008000000079c5 */ /* 0x000fe40000010000 */
[----:B------:R-:W-:Y:S04]  /*5db0*/  STL.64 [R1], R24 ;  /* 0x0000001801007387 */ /* 0x000fe80000100a00 */
        /* <DEDUP_REMOVED lines=62> */
[----:B------:R0:W-:Y:S04]  /*61a0*/  STL.64 [R1+0x1f8], R150 ;  /* 0x0001f89601007387 */ /* 0x0001e80000100a00 */
[----:B0-----:R-:W2:Y:S04]  /*61b0*/  LDL.LU.64 R150, [R1+0x418] ;  /* 0x0004180001967983 */ /* 0x001ea80000300a00 */
[----:B------:R-:W2:Y:S04]  /*61c0*/  LDL.LU.64 R148, [R1+0x410] ;  /* 0x0004100001947983 */ /* 0x000ea80000300a00 */
        /* <DEDUP_REMOVED lines=37> */
[----:B------:R-:W2:Y:S01]  /*6420*/  LDL.LU.64 R72, [R1+0x2e0] ;  /* 0x0002e00001487983 */ /* 0x000ea20000300a00 */
[----:B------:R-:W-:-:S03]  /*6430*/  IMAD.MOV.U32 R242, RZ, RZ, R63 ;  /* 0x000000fffff27224 */ /* 0x000fc600078e003f */
[----:B------:R-:W2:Y:S01]  /*6440*/  LDL.LU.64 R70, [R1+0x2d8] ;  /* 0x0002d80001467983 */ /* 0x000ea20000300a00 */
[----:B------:R-:W-:-:S03]  /*6450*/  IMAD.MOV.U32 R241, RZ, RZ, R62 ;  /* 0x000000fffff17224 */ /* 0x000fc600078e003e */
[----:B------:R-:W2:Y:S01]  /*6460*/  LDL.LU.64 R68, [R1+0x2d0] ;  /* 0x0002d00001447983 */ /* 0x000ea20000300a00 */
[----:B------:R-:W-:-:S03]  /*6470*/  IMAD.MOV.U32 R240, RZ, RZ, R61 ;  /* 0x000000fffff07224 */ /* 0x000fc600078e003d */
[----:B------:R-:W2:Y:S01]  /*6480*/  LDL.LU.64 R66, [R1+0x2c8] ;  /* 0x0002c80001427983 */ /* 0x000ea20000300a00 */
[----:B------:R-:W-:-:S03]  /*6490*/  IMAD.MOV.U32 R239, RZ, RZ, R60 ;  /* 0x000000ffffef7224 */ /* 0x000fc600078e003c */
[----:B------:R-:W2:Y:S01]  /*64a0*/  LDL.LU.64 R64, [R1+0x2c0] ;  /* 0x0002c00001407983 */ /* 0x000ea20000300a00 */
[----:B------:R-:W-:Y:S02]  /*64b0*/  IMAD.MOV.U32 R238, RZ, RZ, R59 ;  /* 0x000000ffffee7224 */ /* 0x000fe400078e003b */
[----:B------:R-:W-:Y:S01]  /*64c0*/  IMAD.MOV.U32 R237, RZ, RZ, R58 ;  /* 0x000000ffffed7224 */ /* 0x000fe200078e003a */
[----:B------:R-:W2:Y:S01]  /*64d0*/  LDL.LU.64 R62, [R1+0x2b8] ;  /* 0x0002b800013e7983 */ /* 0x000ea20000300a00 */
[----:B------:R-:W-:Y:S02]  /*64e0*/  IMAD.MOV.U32 R236, RZ, RZ, R57 ;  /* 0x000000ffffec7224 */ /* 0x000fe400078e0039 */
[----:B------:R-:W-:Y:S01]  /*64f0*/  IMAD.MOV.U32 R235, RZ, RZ, R56 ;  /* 0x000000ffffeb7224 */ /* 0x000fe200078e0038 */
[----:B------:R-:W2:Y:S01]  /*6500*/  LDL.LU.64 R60, [R1+0x2b0] ;  /* 0x0002b000013c7983 */ /* 0x000ea20000300a00 */
[----:B------:R-:W-:Y:S02]  /*6510*/  IMAD.MOV.U32 R234, RZ, RZ, R55 ;  /* 0x000000ffffea7224 */ /* 0x000fe400078e0037 */
[----:B------:R-:W-:Y:S01]  /*6520*/  IMAD.MOV.U32 R233, RZ, RZ, R54 ;  /* 0x000000ffffe97224 */ /* 0x000fe200078e0036 */
[----:B------:R-:W2:Y:S01]  /*6530*/  LDL.LU.64 R58, [R1+0x2a8] ;  /* 0x0002a800013a7983 */ /* 0x000ea20000300a00 */
[----:B------:R-:W-:-:S02]  /*6540*/  IMAD.MOV.U32 R232, RZ, RZ, R53 ;  /* 0x000000ffffe87224 */ /* 0x000fc400078e0035 */
        /* <DEDUP_REMOVED lines=43> */
[----:B------:R-:W2:Y:S04]  /*6800*/  LDL.LU.64 R28, [R1+0x230] ;  /* 0x00023000011c7983 */ /* 0x000ea80000300a00 */
[----:B------:R-:W2:Y:S04]  /*6810*/  LDL.LU.64 R26, [R1+0x228] ;  /* 0x00022800011a7983 */ /* 0x000ea80000300a00 */
[----:B------:R-:W2:Y:S01]  /*6820*/  LDL.LU.64 R24, [R1+0x220] ;  /* 0x0002200001187983 */ /* 0x000ea20000300a00 */
[----:B------:R-:W-:-:S02]  /*6830*/  UIADD3.64 UR8, UR4, 0x180, URZ ;  /* 0x0000018004087897 */ /* 0x000fc4000fffe03f */
[----:B------:R-:W-:Y:S01]  /*6840*/  UIADD3.64 UR4, UR4, 0x200, URZ ;  /* 0x0000020004047897 */ /* 0x000fe2000fffe03f */
[----:B-1----:R-:W-:-:S04]  /*6850*/  IMAD.SHL.U32 R244, R244, 0x20, RZ ;  /* 0x00000020f4f47824 */ /* 0x002fc800078e00ff */
[----:B------:R-:W-:-:S05]  /*6860*/  IMAD.WIDE R8, R244, 0x2, R8 ;  /* 0x00000002f4087825 */ /* 0x000fca00078e0208 */
[----:B------:R-:W-:Y:S04]  /*6870*/  STL [R1+0x218], R8 ;  /* 0x0002180801007387 */ /* 0x000fe80000100800 */
[----:B------:R0:W-:Y:S01]  /*6880*/  STL [R1+0x214], R9 ;  /* 0x0002140901007387 */ /* 0x0001e20000100800 */
[----:B--2---:R-:W-:-:S06]  /*6890*/  WARPGROUP.ARRIVE ;  /* 0x00000000000079c5 */ /* 0x004fcc0000000000 */
[----:B------:R-:W-:Y:S01]  /*68a0*/  HGMMA.64x256x16.F32.BF16 R24, gdesc[UR8].tnspA, R24, gsb0 ;  /* 0x23e00000081879f0 */ /* 0x000fe20008001818 */
[C---:B0-----:R-:W-:Y:S02]  /*68b0*/  IMAD.WIDE R8, R244.reuse, 0x2, R14 ;  /* 0x00000002f4087825 */ /* 0x041fe400078e020e */
[----:B------:R-:W0:Y:S02]  /*68c0*/  LDC R15, c[0x0][0x23c] ;  /* 0x00008f00ff0f7b82 */ /* 0x000e240000000800 */
[----:B------:R-:W-:-:S04]  /*68d0*/  IMAD.WIDE R12, R244, 0x2, R12 ;  /* 0x00000002f40c7825 */ /* 0x000fc800078e020c */
[----:B------:R-:W-:Y:S01]  /*68e0*/  IMAD.WIDE R10, R244, 0x2, R10 ;  /* 0x00000002f40a7825 */ /* 0x000fe200078e020a */
[----:B------:R-:W-:Y:S01]  /*68f0*/  STL [R1+0x210], R12 ;  /* 0x0002100c01007387 */ /* 0x000fe20000100800 */
[----:B------:R-:W1:Y:S03]  /*6900*/  LDC R14, c[0x0][0x238] ;  /* 0x00008e00ff0e7b82 */ /* 0x000e660000000800 */
[----:B------:R2:W-:Y:S01]  /*6910*/  STL [R1+0x20c], R13 ;  /* 0x00020c0d01007387 */ /* 0x0005e20000100800 */
[----:B------:R-:W-:-:S03]  /*6920*/  IMAD.MOV.U32 R252, RZ, RZ, R9 ;  /* 0x000000fffffc7224 */ /* 0x000fc600078e0009 */
[----:B------:R-:W-:Y:S04]  /*6930*/  STL [R1+0x208], R10 ;  /* 0x0002080a01007387 */ /* 0x000fe80000100800 */
[----:B------:R-:W-:Y:S01]  /*6940*/  STL [R1+0x204], R11 ;  /* 0x0002040b01007387 */ /* 0x000fe20000100800 */
[----:B0-----:R-:W-:-:S03]  /*6950*/  IMAD.SHL.U32 R15, R15, 0x20, RZ ;  /* 0x000000200f0f7824 */ /* 0x001fc600078e00ff */
[----:B------:R0:W-:Y:S01]  /*6960*/  STL [R1+0x200], R8 ;  /* 0x0002000801007387 */ /* 0x0001e20000100800 */
[----:B--2---:R-:W-:-:S04]  /*6970*/  IMAD.WIDE R12, R15, 0x2, R16 ;  /* 0x000000020f0c7825 */ /* 0x004fc800078e0210 */
[----:B0-----:R-:W-:-:S04]  /*6980*/  IMAD.WIDE R8, R15, 0x2, R18 ;  /* 0x000000020f087825 */ /* 0x001fc800078e0212 */
[----:B------:R-:W-:Y:S02]  /*6990*/  IMAD.MOV.U32 R248, RZ, RZ, R8 ;  /* 0x000000fffff87224 */ /* 0x000fe400078e0008 */
[----:B------:R-:W-:Y:S02]  /*69a0*/  IMAD.MOV.U32 R247, RZ, RZ, R9 ;  /* 0x000000fffff77224 */ /* 0x000fe400078e0009 */
[----:B------:R-:W-:-:S04]  /*69b0*/  IMAD.WIDE R8, R15, 0x2, R152 ;  /* 0x000000020f087825 */ /* 0x000fc800078e0298 */
        /* <DEDUP_REMOVED lines=18> */
[----:B------:R-:W-:-:S04]  /*6ae0*/  IMAD.WIDE R12, R15, 0x2, R160 ;  /* 0x000000020f0c7825 */ /* 0x000fc800078e02a0 */
[----:B------:R-:W-:Y:S02]  /*6af0*/  IMAD.MOV.U32 R169, RZ, RZ, R8 ;  /* 0x000000ffffa97224 */ /* 0x000fe400078e0008 */
[----:B------:R-:W-:Y:S02]  /*6b00*/  IMAD.MOV.U32 R168, RZ, RZ, R9 ;  /* 0x000000ffffa87224 */ /* 0x000fe400078e0009 */
[----:B------:R-:W-:Y:S01]  /*6b10*/  IMAD.WIDE R8, R15, 0x2, R174 ;  /* 0x000000020f087825 */ /* 0x000fe200078e02ae */
[----:B------:R-:W-:Y:S02]  /*6b20*/  WARPGROUP.DEPBAR.LE gsb0, 0x0 ;  /* 0x00008000000079c5 */ /* 0x000fe40000010000 */
[----:B------:R-:W-:-:S06]  /*6b30*/  WARPGROUP.ARRIVE ;  /* 0x00000000000079c5 */ /* 0x000fcc0000000000 */
[----:B------:R-:W-:Y:S01]  /*6b40*/  HGMMA.64x256x16.F32.BF16 R24, gdesc[UR4].tnspA, R24, gsb0 ;  /* 0x23e00000041879f0 */ /* 0x000fe20008001818 */
[----:B------:R-:W-:Y:S02]  /*6b50*/  IMAD.MOV.U32 R244, RZ, RZ, R10 ;  /* 0x000000fffff47224 */ /* 0x000fe400078e000a */
[----:B------:R-:W-:Y:S02]  /*6b60*/  IMAD.MOV.U32 R206, RZ, RZ, R11 ;  /* 0x000000ffffce7224 */ /* 0x000fe400078e000b */
[----:B------:R-:W-:Y:S02]  /*6b70*/  IMAD.MOV.U32 R161, RZ, RZ, R12 ;  /* 0x000000ffffa17224 */ /* 0x000fe400078e000c */
[----:B------:R-:W-:Y:S02]  /*6b80*/  IMAD.MOV.U32 R160, RZ, RZ, R13 ;  /* 0x000000ffffa07224 */ /* 0x000fe400078e000d */
[----:B------:R-:W-:-:S04]  /*6b90*/  IMAD.WIDE R10, R15, 0x2, R156 ;  /* 0x000000020f0a7825 */ /* 0x000fc800078e029c */
[----:B------:R-:W-:-:S04]  /*6ba0*/  IMAD.WIDE R12, R15, 0x2, R164 ;  /* 0x000000020f0c7825 */ /* 0x000fc800078e02a4 */
[----:B------:R-:W-:Y:S02]  /*6bb0*/  IMAD.MOV.U32 R175, RZ, RZ, R8 ;  /* 0x000000ffffaf7224 */ /* 0x000fe400078e0008 */
[----:B------:R-:W-:Y:S02]  /*6bc0*/  IMAD.MOV.U32 R174, RZ, RZ, R9 ;  /* 0x000000ffffae7224 */ /* 0x000fe400078e0009 */
[----:B------:R-:W-:-:S04]  /*6bd0*/  IMAD.WIDE R8, R15, 0x2, R178 ;  /* 0x000000020f087825 */ /* 0x000fc800078e02b2 */
        /* <DEDUP_REMOVED lines=13> */
[----:B------:R-:W-:Y:S02]  /*6cb0*/  VIADD R243, R243, 0xffffffff ;  /* 0xfffffffff3f37836 */ /* 0x000fe40000000000 */
[----:B------:R-:W-:-:S04]  /*6cc0*/  IMAD.WIDE R10, R15, 0x2, R172 ;  /* 0x000000020f0a7825 */ /* 0x000fc800078e02ac */
[----:B------:R-:W-:Y:S01]  /*6cd0*/  IMAD.WIDE R12, R15, 0x2, R176 ;  /* 0x000000020f0c7825 */ /* 0x000fe200078e02b0 */
[----:B------:R-:W-:-:S03]  /*6ce0*/  ISETP.NE.U32.AND P0, PT, R243, RZ, PT ;  /* 0x000000fff300720c */ /* 0x000fc60003f05070 */
        /* <DEDUP_REMOVED lines=18> */
[----:B-1----:R-:W-:Y:S02]  /*6e10*/  IMAD.SHL.U32 R14, R14, 0x20, RZ ;  /* 0x000000200e0e7824 */ /* 0x002fe400078e00ff */
        /* <DEDUP_REMOVED lines=9> */
[----:B------:R-:W-:-:S04]  /*6eb0*/  IMAD.WIDE R10, R15, 0x2, R196 ;  /* 0x000000020f0a7825 */ /* 0x000fc800078e02c4 */
[----:B------:R-:W-:Y:S02]  /*6ec0*/  IMAD.MOV.U32 R199, RZ, RZ, R8 ;  /* 0x000000ffffc77224 */ /* 0x000fe400078e0008 */
[----:B------:R-:W-:Y:S02]  /*6ed0*/  IMAD.MOV.U32 R8, RZ, RZ, R2 ;  /* 0x000000ffff087224 */ /* 0x000fe400078e0002 */
[----:B------:R-:W-:Y:S02]  /*6ee0*/  IMAD.MOV.U32 R193, RZ, RZ, R12 ;  /* 0x000000ffffc17224 */ /* 0x000fe400078e000c */
[----:B------:R-:W-:Y:S02]  /*6ef0*/  IMAD.MOV.U32 R192, RZ, RZ, R13 ;  /* 0x000000ffffc07224 */ /* 0x000fe400078e000d */
[----:B------:R-:W-:Y:S02]  /*6f00*/  IMAD.MOV.U32 R197, RZ, RZ, R10 ;  /* 0x000000ffffc57224 */ /* 0x000fe400078e000a */
[----:B------:R-:W-:-:S02]  /*6f10*/  IMAD.MOV.U32 R196, RZ, RZ, R11 ;  /* 0x000000ffffc47224 */ /* 0x000fc400078e000b */
[----:B------:R-:W-:Y:S02]  /*6f20*/  IMAD.MOV.U32 R198, RZ, RZ, R9 ;  /* 0x000000ffffc67224 */ /* 0x000fe400078e0009 */
[----:B------:R-:W-:Y:S02]  /*6f30*/  IMAD.MOV.U32 R2, RZ, RZ, R3 ;  /* 0x000000ffff027224 */ /* 0x000fe400078e0003 */
[----:B------:R-:W-:Y:S01]  /*6f40*/  VIADD R0, R0, 0xffffffe0 ;  /* 0xffffffe000007836 */ /* 0x000fe20000000000 */
[----:B------:R-:W-:Y:S02]  /*6f50*/  WARPGROUP.DEPBAR.LE gsb0, 0x0 ;  /* 0x00008000000079c5 */ /* 0x000fe40000010000 */
[----:B------:R-:W-:Y:S05]  /*6f60*/  @P0 BRA `(.L_x_1) ;  /* 0xffffffc800400947 */ /* 0x000fea000383ffff */
[----:B------:R0:W-:Y:S04]  /*6f70*/  STL [R1+0x224], R200 ;  /* 0x000224c801007387 */ /* 0x0001e80000100800 */
[----:B0-----:R-:W2:Y:S04]  /*6f80*/  LDL.LU R200, [R1+0x1fc] ;  /* 0x0001fc0001c87983 */ /* 0x001ea80000300800 */
[----:B------:R0:W-:Y:S04]  /*6f90*/  STL [R1+0x220], R5 ;  /* 0x0002200501007387 */ /* 0x0001e80000100800 */
[----:B0-----:R-:W3:Y:S04]  /*6fa0*/  LDL.LU R5, [R1+0x1f4] ;  /* 0x0001f40001057983 */ /* 0x001ee80000300800 */
[----:B------:R-:W4:Y:S04]  /*6fb0*/  LDL.LU R6, [R1+0x1e8] ;  /* 0x0001e80001067983 */ /* 0x000f280000300800 */
        /* <DEDUP_REMOVED lines=76> */
[----:B------:R-:W4:Y:S01]  /*7480*/  LDL.LU R18, [R1+0xb4] ;  /* 0x0000b40001127983 */ /* 0x000f220000300800 */
[----:B------:R-:W-:-:S03]  /*7490*/  F2FP.BF16.F32.PACK_AB R151, R151, R150 ;  /* 0x000000969797723e */ /* 0x000fc600000010ff */
[----:B------:R-:W4:Y:S01]  /*74a0*/  LDL.LU R19, [R1+0xb0] ;  /* 0x0000b00001137983 */ /* 0x000f220000300800 */
[----:B------:R-:W-:-:S03]  /*74b0*/  F2FP.BF16.F32.PACK_AB R150, R149, R148 ;  /* 0x000000949596723e */ /* 0x000fc600000010ff */
[----:B------:R-:W4:Y:S04]  /*74c0*/  LDL.LU R16, [R1+0xac] ;  /* 0x0000ac0001107983 */ /* 0x000f280000300800 */
[----:B------:R-:W4:Y:S04]  /*74d0*/  LDL.LU R17, [R1+0xa8] ;  /* 0x0000a80001117983 */ /* 0x000f280000300800 */
[----:B------:R-:W4:Y:S04]  /*74e0*/  LDL.LU R14, [R1+0xa4] ;  /* 0x0000a400010e7983 */ /* 0x000f280000300800 */
[----:B------:R-:W4:Y:S04]  /*74f0*/  LDL.LU R15, [R1+0xa0] ;  /* 0x0000a000010f7983 */ /* 0x000f280000300800 */
[----:B------:R-:W2:Y:S04]  /*7500*/  LDL.LU R149, [R1+0x1f8] ;  /* 0x0001f80001957983 */ /* 0x000ea80000300800 */
[----:B------:R-:W3:Y:S01]  /*7510*/  LDL.LU R148, [R1+0x1f0] ;  /* 0x0001f00001947983 */ /* 0x000ee20000300800 */
[----:B------:R-:W-:-:S02]  /*7520*/  F2FP.BF16.F32.PACK_AB R147, R147, R146 ;  /* 0x000000929393723e */ /* 0x000fc400000010ff */
[----:B------:R-:W-:Y:S02]  /*7530*/  F2FP.BF16.F32.PACK_AB R146, R145, R144 ;  /* 0x000000909192723e */ /* 0x000fe400000010ff */
[----:B--2---:R-:W-:Y:S02]  /*7540*/  F2FP.BF16.F32.PACK_AB R149, R200, R149 ;  /* 0x00000095c895723e */ /* 0x004fe400000010ff */
[----:B------:R-:W2:Y:S01]  /*7550*/  LDL.LU R200, [R1+0x224] ;  /* 0x0002240001c87983 */ /* 0x000ea20000300800 */
[----:B---3--:R-:W-:-:S03]  /*7560*/  F2FP.BF16.F32.PACK_AB R148, R5, R148 ;  /* 0x000000940594723e */ /* 0x008fc600000010ff */
[----:B------:R1:W5:Y:S04]  /*7570*/  LDL.LU R5, [R1+0x220] ;  /* 0x0002200001057983 */ /* 0x0003680000300800 */
[----:B------:R-:W3:Y:S01]  /*7580*/  LDL.LU R145, [R1+0x1ec] ;  /* 0x0001ec0001917983 */ /* 0x000ee20000300800 */
[----:B------:R-:W-:Y:S02]  /*7590*/  F2FP.BF16.F32.PACK_AB R143, R143, R142 ;  /* 0x0000008e8f8f723e */ /* 0x000fe400000010ff */
[----:B------:R-:W-:Y:S02]  /*75a0*/  F2FP.BF16.F32.PACK_AB R139, R139, R138 ;  /* 0x0000008a8b8b723e */ /* 0x000fe400000010ff */
[----:B------:R-:W-:Y:S02]  /*75b0*/  F2FP.BF16.F32.PACK_AB R135, R135, R134 ;  /* 0x000000868787723e */ /* 0x000fe400000010ff */
[----:B------:R-:W-:-:S02]  /*75c0*/  F2FP.BF16.F32.PACK_AB R131, R131, R130 ;  /* 0x000000828383723e */ /* 0x000fc400000010ff */
[----:B------:R-:W-:Y:S02]  /*75d0*/  F2FP.BF16.F32.PACK_AB R127, R127, R126 ;  /* 0x0000007e7f7f723e */ /* 0x000fe400000010ff */
[----:B------:R-:W-:Y:S02]  /*75e0*/  F2FP.BF16.F32.PACK_AB R123, R123, R122 ;  /* 0x0000007a7b7b723e */ /* 0x000fe400000010ff */
        /* <DEDUP_REMOVED lines=54> */
[----:B----4-:R-:W-:Y:S02]  /*7950*/  F2FP.BF16.F32.PACK_AB R144, R4, R8 ;  /* 0x000000080490723e */ /* 0x010fe400000010ff */
        /* <DEDUP_REMOVED lines=59> */
[----:B--2---:R-:W-:Y:S02]  /*7d10*/  F2FP.BF16.F32.PACK_AB R24, R200, R7 ;  /* 0x00000007c818723e */ /* 0x004fe400000010ff */
[----:B-1-3--:R-:W-:-:S07]  /*7d20*/  F2FP.BF16.F32.PACK_AB R145, R145, R6 ;  /* 0x000000069191723e */ /* 0x00afce00000010ff */
.L_x_0:
[----:B------:R-:W2:Y:S01]  /*7d30*/  LDL.LU R7, [R1+0x21c] ;  /* 0x00021c0001077983 */ /* 0x000ea20000300800 */
[----:B------:R-:W-:Y:S01]  /*7d40*/  ULDC.64 UR6, c[0x0][0x228] ;  /* 0x00008a0000067ab9 */ /* 0x000fe20000000a00 */
[----:B------:R-:W-:Y:S01]  /*7d50*/  ULDC UR4, c[0x0][0x22c] ;  /* 0x00008b0000047ab9 */ /* 0x000fe20000000800 */
[----:B------:R-:W1:Y:S02]  /*7d60*/  S2R R4, SR_TID.X ;  /* 0x0000000000047919 */ /* 0x000e640000002100 */
[C---:B-1----:R-:W-:Y:S02]  /*7d70*/  IMAD.SHL.U32 R0, R4.reuse, 0x10, RZ ;  /* 0x0000001004007824 */ /* 0x042fe400078e00ff */
[----:B------:R-:W-:-:S03]  /*7d80*/  IMAD.SHL.U32 R2, R4, 0x80, RZ ;  /* 0x0000008004027824 */ /* 0x000fc600078e00ff */
[----:B------:R-:W-:Y:S02]  /*7d90*/  LOP3.LUT R0, R0, 0xf0, RZ, 0xc0, !PT ;  /* 0x000000f000007812 */ /* 0x000fe400078ec0ff */
[----:B------:R-:W-:Y:S01]  /*7da0*/  LOP3.LUT R3, R2, 0x800, RZ, 0xc0, !PT ;  /* 0x0000080002037812 */ /* 0x000fe200078ec0ff */
[----:B-----5:R-:W-:-:S03]  /*7db0*/  VIADD R2, R5, 0x1 ;  /* 0x0000000105027836 */ /* 0x020fc60000000000 */
[----:B------:R-:W-:Y:S01]  /*7dc0*/  IADD3 R0, R3, UR12, R0 ;  /* 0x0000000c03007c10 */ /* 0x000fe2000fffe000 */
[----:B------:R-:W-:Y:S01]  /*7dd0*/  VIADD R3, R5, 0x2 ;  /* 0x0000000205037836 */ /* 0x000fe20000000000 */
[----:B------:R-:W-:Y:S01]  /*7de0*/  BAR.SYNC.DEFER_BLOCKING 0x0 ;  /* 0x0000000000007b1d */ /* 0x000fe20000010000 */
[----:B--2---:R-:W-:Y:S01]  /*7df0*/  ISETP.GE.AND P0, PT, R7, UR6, PT ;  /* 0x0000000607007c0c */ /* 0x004fe2000bf06270 */
[----:B------:R-:W-:-:S04]  /*7e00*/  VIADD R6, R5, 0x4 ;  /* 0x0000000405067836 */ /* 0x000fc80000000000 */
[----:B------:R-:W-:Y:S01]  /*7e10*/  ULDC UR6, c[0x0][0x248] ;  /* 0x0000920000067ab9 */ /* 0x000fe20000000800 */
[----:B------:R-:W-:Y:S01]  /*7e20*/  ISETP.LT.AND P5, PT, R2, UR4, !P0 ;  /* 0x0000000402007c0c */ /* 0x000fe2000c7a1270 */
[----:B------:R-:W-:Y:S01]  /*7e30*/  ULDC UR4, c[0x0][0x22c] ;  /* 0x00008b0000047ab9 */ /* 0x000fe20000000800 */
[----:B------:R-:W-:Y:S01]  /*7e40*/  VIADD R2, R5, 0x3 ;  /* 0x0000000305027836 */ /* 0x000fe20000000000 */
[----:B------:R-:W-:Y:S01]  /*7e50*/  ISETP.LT.AND P2, PT, R3, UR4, !P0 ;  /* 0x0000000403007c0c */ /* 0x000fe2000c741270 */
[----:B------:R-:W-:Y:S01]  /*7e60*/  ULDC UR4, c[0x0][0x22c] ;  /* 0x00008b0000047ab9 */ /* 0x000fe20000000800 */
[----:B------:R-:W-:Y:S02]  /*7e70*/  LOP3.LUT R3, R4, 0xe0, RZ, 0xc0, !PT ;  /* 0x000000e004037812 */ /* 0x000fe400078ec0ff */
[----:B------:R-:W-:Y:S01]  /*7e80*/  ISETP.LT.AND P1, PT, R2, UR4, !P0 ;  /* 0x0000000402007c0c */ /* 0x000fe2000c721270 */
[----:B------:R-:W-:Y:S01]  /*7e90*/  ULDC UR4, c[0x0][0x22c] ;  /* 0x00008b0000047ab9 */ /* 0x000fe20000000800 */
[----:B------:R-:W-:Y:S01]  /*7ea0*/  LOP3.LUT R2, R4, 0xff, RZ, 0xc0, !PT ;  /* 0x000000ff04027812 */ /* 0x000fe200078ec0ff */
[----:B------:R-:W-:-:S05]  /*7eb0*/  IMAD R4, R3, 0x8, R0 ;  /* 0x0000000803047824 */ /* 0x000fca00078e0200 */
[----:B------:R-:W-:Y:S01]  /*7ec0*/  STSM.16.M88.4 [R4], R24 ;  /* 0x0000001804007844 */ /* 0x000fe20000000200 */
[----:B------:R-:W-:Y:S01]  /*7ed0*/  LEA R0, R2, UR12, 0x4 ;  /* 0x0000000c02007c11 */ /* 0x000fe2000f8e20ff */
[----:B------:R-:W-:Y:S06]  /*7ee0*/  BAR.SYNC.DEFER_BLOCKING 0x0 ;  /* 0x0000000000007b1d */ /* 0x000fec0000010000 */
[----:B------:R-:W1:Y:S02]  /*7ef0*/  LDS.128 R8, [R0] ;  /* 0x0000000000087984 */ /* 0x000e640000000c00 */
[----:B------:R-:W-:Y:S06]  /*7f00*/  BAR.SYNC.DEFER_BLOCKING 0x0 ;  /* 0x0000000000007b1d */ /* 0x000fec0000010000 */
[----:B------:R-:W-:Y:S02]  /*7f10*/  STSM.16.M88.4 [R4], R28 ;  /* 0x0000001c04007844 */ /* 0x000fe40000000200 */
[----:B------:R-:W-:Y:S06]  /*7f20*/  BAR.SYNC.DEFER_BLOCKING 0x0 ;  /* 0x0000000000007b1d */ /* 0x000fec0000010000 */
[----:B------:R-:W2:Y:S02]  /*7f30*/  LDS.128 R12, [R0] ;  /* 0x00000000000c7984 */ /* 0x000ea40000000c00 */
[----:B------:R-:W-:Y:S06]  /*7f40*/  BAR.SYNC.DEFER_BLOCKING 0x0 ;  /* 0x0000000000007b1d */ /* 0x000fec0000010000 */
[----:B------:R-:W-:Y:S02]  /*7f50*/  STSM.16.M88.4 [R4], R32 ;  /* 0x0000002004007844 */ /* 0x000fe40000000200 */
[----:B------:R-:W-:Y:S06]  /*7f60*/  BAR.SYNC.DEFER_BLOCKING 0x0 ;  /* 0x0000000000007b1d */ /* 0x000fec0000010000 */
[----:B------:R-:W3:Y:S02]  /*7f70*/  LDS.128 R16, [R0] ;  /* 0x0000000000107984 */ /* 0x000ee40000000c00 */
[----:B------:R-:W-:Y:S06]  /*7f80*/  BAR.SYNC.DEFER_BLOCKING 0x0 ;  /* 0x0000000000007b1d */ /* 0x000fec0000010000 */
[----:B------:R-:W-:Y:S02]  /*7f90*/  STSM.16.M88.4 [R4], R36 ;  /* 0x0000002404007844 */ /* 0x000fe40000000200 */
[----:B------:R-:W-:Y:S06]  /*7fa0*/  BAR.SYNC.DEFER_BLOCKING 0x0 ;  /* 0x0000000000007b1d */ /* 0x000fec0000010000 */
[----:B0-----:R-:W0:Y:S02]  /*7fb0*/  LDS.128 R20, [R0] ;  /* 0x0000000000147984 */ /* 0x001e240000000c00 */
[----:B------:R-:W-:Y:S06]  /*7fc0*/  BAR.SYNC.DEFER_BLOCKING 0x0 ;  /* 0x0000000000007b1d */ /* 0x000fec0000010000 */
[----:B------:R-:W-:Y:S02]  /*7fd0*/  STSM.16.M88.4 [R4], R40 ;  /* 0x0000002804007844 */ /* 0x000fe40000000200 */
[----:B------:R-:W-:Y:S06]  /*7fe0*/  BAR.SYNC.DEFER_BLOCKING 0x0 ;  /* 0x0000000000007b1d */ /* 0x000fec0000010000 */
[----:B------:R-:W4:Y:S02]  /*7ff0*/  LDS.128 R24, [R0] ;  /* 0x0000000000187984 */ /* 0x000f240000000c00 */
        /* <DEDUP_REMOVED lines=89> */
[----:B------:R1:W-:Y:S02]  /*8590*/  STSM.16.M88.4 [R4], R132 ;  /* 0x0000008404007844 */ /* 0x0003e40000000200 */
[----:B------:R-:W-:Y:S06]  /*85a0*/  BAR.SYNC.DEFER_BLOCKING 0x0 ;  /* 0x0000000000007b1d */ /* 0x000fec0000010000 */
[----:B------:R-:W4:Y:S02]  /*85b0*/  LDS.128 R116, [R0] ;  /* 0x0000000000747984 */ /* 0x000f240000000c00 */
[----:B------:R-:W-:Y:S06]  /*85c0*/  BAR.SYNC.DEFER_BLOCKING 0x0 ;  /* 0x0000000000007b1d */ /* 0x000fec0000010000 */
[----:B------:R2:W-:Y:S02]  /*85d0*/  STSM.16.M88.4 [R4], R136 ;  /* 0x0000008804007844 */ /* 0x0005e40000000200 */
        /* <DEDUP_REMOVED lines=10> */
[----:B------:R-:W-:Y:S01]  /*8680*/  BAR.SYNC.DEFER_BLOCKING 0x0 ;  /* 0x0000000000007b1d */ /* 0x000fe20000010000 */
[----:B------:R-:W-:-:S05]  /*8690*/  ISETP.LT.AND P3, PT, R6, UR4, !P0 ;  /* 0x0000000406007c0c */ /* 0x000fca000c761270 */
[----:B------:R-:W-:Y:S02]  /*86a0*/  ULDC UR4, c[0x0][0x244] ;  /* 0x0000910000047ab9 */ /* 0x000fe40000000800 */
[----:B------:R-:W-:Y:S01]  /*86b0*/  IMAD R3, R7, UR4, RZ ;  /* 0x0000000407037c24 */ /* 0x000fe2000f8e02ff */
[----:B------:R-:W-:Y:S01]  /*86c0*/  ULDC.64 UR4, c[0x0][0x220] ;  /* 0x0000880000047ab9 */ /* 0x000fe20000000a00 */
[C---:B------:R-:W-:Y:S01]  /*86d0*/  IMAD R7, R5.reuse, UR6, RZ ;  /* 0x0000000605077c24 */ /* 0x040fe2000f8e02ff */
[C---:B------:R-:W-:Y:S01]  /*86e0*/  ISETP.LT.AND P4, PT, R5.reuse, UR7, !P0 ;  /* 0x0000000705007c0c */ /* 0x040fe2000c781270 */
[----:B-1----:R-:W-:Y:S01]  /*86f0*/  VIADD R134, R5, 0x5 ;  /* 0x0000000505867836 */ /* 0x002fe20000000000 */
[C---:B------:R-:W-:Y:S01]  /*8700*/  LEA R2, P6, R3.reuse, UR4, 0x1 ;  /* 0x0000000403027c11 */ /* 0x040fe2000f8c08ff */
[----:B------:R-:W-:Y:S01]  /*8710*/  ULDC UR4, c[0x0][0x248] ;  /* 0x0000920000047ab9 */ /* 0x000fe20000000800 */
[----:B------:R-:W-:Y:S01]  /*8720*/  PRMT R135, R8, 0x7632, R135 ;  /* 0x0000763208877816 */ /* 0x000fe20000000087 */
[----:B------:R1:W-:Y:S01]  /*8730*/  STSM.16.M88.4 [R4], R148 ;  /* 0x0000009404007844 */ /* 0x0003e20000000200 */
[----:B------:R-:W-:Y:S01]  /*8740*/  LEA.HI.X.SX32 R3, R3, UR5, 0x1, P6 ;  /* 0x0000000503037c11 */ /* 0x000fe2000b0f0eff */
[C---:B------:R-:W-:Y:S01]  /*8750*/  VIADD R133, R7.reuse, UR4 ;  /* 0x0000000407857c36 */ /* 0x040fe20008000000 */
[----:B------:R-:W-:Y:S01]  /*8760*/  BAR.SYNC.DEFER_BLOCKING 0x0 ;  /* 0x0000000000007b1d */ /* 0x000fe20000010000 */
[----:B------:R-:W-:-:S04]  /*8770*/  LEA R6, P6, R7, R2, 0x1 ;  /* 0x0000000207067211 */ /* 0x000fc800078c08ff */
[-C--:B------:R-:W-:Y:S01]  /*8780*/  LEA.HI.X.SX32 R7, R7, R3.reuse, 0x1, P6 ;  /* 0x0000000307077211 */ /* 0x080fe200030f0eff */
[----:B------:R-:W-:Y:S01]  /*8790*/  ULDC UR4, c[0x0][0x248] ;  /* 0x0000920000047ab9 */ /* 0x000fe20000000800 */
[CC--:B------:R-:W-:Y:S01]  /*87a0*/  LEA R132, P6, R133.reuse, R2.reuse, 0x1 ;  /* 0x0000000285847211 */ /* 0x0c0fe200078c08ff */
[C---:B--2---:R-:W-:Y:S01]  /*87b0*/  VIADD R136, R133.reuse, UR4 ;  /* 0x0000000485887c36 */ /* 0x044fe20008000000 */
[----:B------:R-:W-:Y:S01]  /*87c0*/  ULDC UR5, c[0x0][0x22c] ;  /* 0x00008b0000057ab9 */ /* 0x000fe20000000800 */
[----:B------:R-:W-:Y:S01]  /*87d0*/  ULDC UR4, c[0x0][0x248] ;  /* 0x0000920000047ab9 */ /* 0x000fe20000000800 */
[-C--:B------:R-:W-:Y:S01]  /*87e0*/  LEA.HI.X.SX32 R133, R133, R3.reuse, 0x1, P6 ;  /* 0x0000000385857211 */ /* 0x080fe200030f0eff */
[C---:B-1----:R-:W-:Y:S01]  /*87f0*/  VIADD R4, R5.reuse, 0x6 ;  /* 0x0000000605047836 */ /* 0x042fe20000000000 */
[----:B------:R-:W-:Y:S01]  /*8800*/  ULDC UR6, c[0x0][0x248] ;  /* 0x0000920000067ab9 */ /* 0x000fe20000000800 */
[----:B------:R-:W-:Y:S01]  /*8810*/  ULDC UR7, c[0x0][0x22c] ;  /* 0x00008b0000077ab9 */ /* 0x000fe20000000800 */
[----:B------:R-:W-:Y:S01]  /*8820*/  @P4 STG.E.U16 desc[UR14][R6.64], R8 ;  /* 0x0000000806004986 */ /* 0x000fe2000c10150e */
[----:B------:R-:W-:Y:S01]  /*8830*/  ISETP.LT.AND P4, PT, R134, UR5, !P0 ;  /* 0x0000000586007c0c */ /* 0x000fe2000c781270 */
[----:B------:R-:W-:Y:S01]  /*8840*/  ULDC UR5, c[0x0][0x22c] ;  /* 0x00008b0000057ab9 */ /* 0x000fe20000000800 */
[----:B------:R-:W-:Y:S01]  /*8850*/  LEA R134, P6, R136, R2, 0x1 ;  /* 0x0000000288867211 */ /* 0x000fe200078c08ff */
[----:B------:R1:W-:Y:S01]  /*8860*/  @P5 STG.E.U16 desc[UR14][R132.64], R135 ;  /* 0x0000008784005986 */ /* 0x0003e2000c10150e */
[----:B------:R-:W-:Y:S01]  /*8870*/  ISETP.LT.AND P5, PT, R4, UR5, !P0 ;  /* 0x0000000504007c0c */ /* 0x000fe2000c7a1270 */
[----:B------:R-:W-:Y:S01]  /*8880*/  ULDC UR5, c[0x0][0x22c] ;  /* 0x00008b0000057ab9 */ /* 0x000fe20000000800 */
[C---:B-1----:R-:W-:Y:S01]  /*8890*/  LEA.HI.X.SX32 R135, R136.reuse, R3, 0x1, P6 ;  /* 0x0000000388877211 */ /* 0x042fe200030f0eff */
[----:B------:R-:W-:Y:S01]  /*88a0*/  VIADD R136, R136, UR4 ;  /* 0x0000000488887c36 */ /* 0x000fe20008000000 */
[----:B------:R-:W-:Y:S01]  /*88b0*/  ULDC UR4, c[0x0][0x248] ;  /* 0x0000920000047ab9 */ /* 0x000fe20000000800 */
[----:B------:R-:W-:-:S02]  /*88c0*/  VIADD R8, R5, 0x7 ;  /* 0x0000000705087836 */ /* 0x000fc40000000000 */
[----:B------:R1:W-:Y:S01]  /*88d0*/  @P2 STG.E.U16 desc[UR14][R134.64], R9 ;  /* 0x0000000986002986 */ /* 0x0003e2000c10150e */
[CC--:B------:R-:W-:Y:S01]  /*88e0*/  LEA R6, P2, R136.reuse, R2.reuse, 0x1 ;  /* 0x0000000288067211 */ /* 0x0c0fe200078408ff */
[C---:B------:R-:W-:Y:S01]  /*88f0*/  VIADD R4, R136.reuse, UR4 ;  /* 0x0000000488047c36 */ /* 0x040fe20008000000 */
[----:B------:R-:W-:Y:S01]  /*8900*/  PRMT R133, R9, 0x7632, R133 ;  /* 0x0000763209857816 */ /* 0x000fe20000000085 */
[----:B------:R-:W-:Y:S01]  /*8910*/  ULDC UR4, c[0x0][0x22c] ;  /* 0x00008b0000047ab9 */ /* 0x000fe20000000800 */
[----:B------:R-:W-:Y:S02]  /*8920*/  LEA.HI.X.SX32 R7, R136, R3, 0x1, P2 ;  /* 0x0000000388077211 */ /* 0x000fe400010f0eff */
[----:B------:R-:W-:Y:S01]  /*8930*/  ISETP.LT.AND P2, PT, R8, UR5, !P0 ;  /* 0x0000000508007c0c */ /* 0x000fe2000c741270 */
[----:B------:R-:W-:Y:S01]  /*8940*/  VIADD R8, R5, 0x8 ;  /* 0x0000000805087836 */ /* 0x000fe20000000000 */
[----:B------:R-:W-:Y:S01]  /*8950*/  LEA R132, P6, R4, R2, 0x1 ;  /* 0x0000000204847211 */ /* 0x000fe200078c08ff */
[----:B------:R2:W-:Y:S01]  /*8960*/  @P1 STG.E.U16 desc[UR14][R6.64], R133 ;  /* 0x0000008506001986 */ /* 0x0005e2000c10150e */
[----:B------:R-:W-:-:S02]  /*8970*/  ULDC UR5, c[0x0][0x22c] ;  /* 0x00008b0000057ab9 */ /* 0x000fc40000000800 */
[----:B------:R-:W-:Y:S01]  /*8980*/  ISETP.LT.AND P1, PT, R8, UR4, !P0 ;  /* 0x0000000408007c0c */ /* 0x000fe2000c721270 */
[----:B------:R-:W-:Y:S01]  /*8990*/  ULDC UR4, c[0x0][0x248] ;  /* 0x0000920000047ab9 */ /* 0x000fe20000000800 */
[----:B-1----:R-:W-:Y:S01]  /*89a0*/  VIADD R9, R5, 0x9 ;  /* 0x0000000905097836 */ /* 0x002fe20000000000 */
[C---:B--2---:R-:W-:Y:S01]  /*89b0*/  LEA.HI.X.SX32 R133, R4.reuse, R3, 0x1, P6 ;  /* 0x0000000304857211 */ /* 0x044fe200030f0eff */
[----:B------:R-:W-:Y:S01]  /*89c0*/  VIADD R4, R4, UR4 ;  /* 0x0000000404047c36 */ /* 0x000fe20008000000 */
[----:B------:R-:W-:-:S03]  /*89d0*/  ULDC UR4, c[0x0][0x22c] ;  /* 0x00008b0000047ab9 */ /* 0x000fc60000000800 */
[----:B------:R1:W-:Y:S01]  /*89e0*/  @P3 STG.E.U16 desc[UR14][R132.64], R10 ;  /* 0x0000000a84003986 */ /* 0x0003e2000c10150e */
[-C--:B------:R-:W-:Y:S02]  /*89f0*/  LEA R8, P6, R4, R2.reuse, 0x1 ;  /* 0x0000000204087211 */ /* 0x080fe400078c08ff */
[----:B------:R-:W-:Y:S01]  /*8a00*/  ISETP.LT.AND P3, PT, R9, UR4, !P0 ;  /* 0x0000000409007c0c */ /* 0x000fe2000c761270 */
[----:B------:R-:W-:Y:S01]  /*8a10*/  ULDC UR4, c[0x0][0x248] ;  /* 0x0000920000047ab9 */ /* 0x000fe20000000800 */
[----:B------:R-:W-:Y:S01]  /*8a20*/  PRMT R7, R10, 0x7632, R7 ;  /* 0x000076320a077816 */ /* 0x000fe20000000007 */
[C---:B------:R-:W-:Y:S01]  /*8a30*/  VIADD R6, R5.reuse, 0xa ;  /* 0x0000000a05067836 */ /* 0x040fe20000000000 */
[CC--:B------:R-:W-:Y:S01]  /*8a40*/  LEA.HI.X.SX32 R9, R4.reuse, R3.reuse, 0x1, P6 ;  /* 0x0000000304097211 */ /* 0x0c0fe200030f0eff */
[----:B------:R-:W-:Y:S01]  /*8a50*/  VIADD R4, R4, UR4 ;  /* 0x0000000404047c36 */ /* 0x000fe20008000000 */
[----:B------:R-:W-:Y:S02]  /*8a60*/  ULDC UR4, c[0x0][0x248] ;  /* 0x0000920000047ab9 */ /* 0x000fe40000000800 */
[----:B------:R-:W-:Y:S01]  /*8a70*/  ISETP.LT.AND P6, PT, R6, UR5, !P0 ;  /* 0x0000000506007c0c */ /* 0x000fe2000c7c1270 */
[----:B------:R2:W-:Y:S01]  /*8a80*/  @P4 STG.E.U16 desc[UR14][R8.64], R7 ;  /* 0x0000000708004986 */ /* 0x0005e2000c10150e */
[CC--:B------:R-:W-:Y:S01]  /*8a90*/  LEA R6, P4, R4.reuse, R2.reuse, 0x1 ;  /* 0x0000000204067211 */ /* 0x0c0fe200078808ff */
[C---:B-1----:R-:W-:Y:S01]  /*8aa0*/  VIADD R10, R4.reuse, UR4 ;  /* 0x00000004040a7c36 */ /* 0x042fe20008000000 */
[----:B------:R-:W-:Y:S01]  /*8ab0*/  ULDC UR5, c[0x0][0x248] ;  /* 0x0000920000057ab9 */ /* 0x000fe20000000800 */
[----:B------:R-:W-:Y:S01]  /*8ac0*/  VIADD R134, R5, 0xb ;  /* 0x0000000b05867836 */ /* 0x000fe20000000000 */
[----:B------:R-:W-:Y:S01]  /*8ad0*/  ULDC UR4, c[0x0][0x22c] ;  /* 0x00008b0000047ab9 */ /* 0x000fe20000000800 */
[----:B--2---:R-:W-:Y:S01]  /*8ae0*/  LEA.HI.X.SX32 R7, R4, R3, 0x1, P4 ;  /* 0x0000000304077211 */ /* 0x004fe200020f0eff */
[C---:B------:R-:W-:Y:S01]  /*8af0*/  VIADD R4, R10.reuse, UR5 ;  /* 0x000000050a047c36 */ /* 0x040fe20008000000 */
[----:B------:R-:W-:Y:S01]  /*8b00*/  LEA R132, P4, R10, R2, 0x1 ;  /* 0x000000020a847211 */ /* 0x000fe200078808ff */
[----:B------:R-:W-:Y:S01]  /*8b10*/  ULDC UR5, c[0x0][0x22c] ;  /* 0x00008b0000057ab9 */ /* 0x000fe20000000800 */
[----:B------:R-:W-:-:S02]  /*8b20*/  PRMT R9, R11, 0x7632, R9 ;  /* 0x000076320b097816 */ /* 0x000fc40000000009 */
[-C--:B------:R-:W-:Y:S01]  /*8b30*/  LEA.HI.X.SX32 R133, R10, R3.reuse, 0x1, P4 ;  /* 0x000000030a857211 */ /* 0x080fe200020f0eff */
[----:B------:R-:W-:Y:S01]  /*8b40*/  VIADD R10, R5, 0xc ;  /* 0x0000000c050a7836 */ /* 0x000fe20000000000 */
[----:B------:R-:W-:Y:S01]  /*8b50*/  LEA R8, P4, R4, R2, 0x1 ;  /* 0x0000000204087211 */ /* 0x000fe200078808ff */
[----:B------:R-:W-:Y:S01]  /*8b60*/  @P5 STG.E.U16 desc[UR14][R6.64], R11 ;  /* 0x0000000b06005986 */ /* 0x000fe2000c10150e */
[----:B------:R-:W-:Y:S01]  /*8b70*/  ISETP.LT.AND P5, PT, R134, UR4, !P0 ;  /* 0x0000000486007c0c */ /* 0x000fe2000c7a1270 */
[----:B------:R-:W-:Y:S02]  /*8b80*/  ULDC UR4, c[0x0][0x22c] ;  /* 0x00008b0000047ab9 */ /* 0x000fe40000000800 */
[----:B------:R1:W-:Y:S02]  /*8b90*/  @P2 STG.E.U16 desc[UR14][R132.64], R9 ;  /* 0x0000000984002986 */ /* 0x0003e4000c10150e */
[----:B-1----:R-:W-:Y:S02]  /*8ba0*/  LEA.HI.X.SX32 R9, R4, R3, 0x1, P4 ;  /* 0x0000000304097211 */ /* 0x002fe400020f0eff */
[----:B------:R-:W-:Y:S01]  /*8bb0*/  ISETP.LT.AND P4, PT, R10, UR4, !P0 ;  /* 0x000000040a007c0c */ /* 0x000fe2000c781270 */
[----:B------:R-:W-:-:S02]  /*8bc0*/  ULDC UR4, c[0x0][0x248] ;  /* 0x0000920000047ab9 */ /* 0x000fc40000000800 */
[----:B------:R-:W-:Y:S01]  /*8bd0*/  VIADD R4, R4, UR4 ;  /* 0x0000000404047c36 */ /* 0x000fe20008000000 */
[----:B------:R1:W-:Y:S01]  /*8be0*/  @P1 STG.E.U16 desc[UR14][R8.64], R12 ;  /* 0x0000000c08001986 */ /* 0x0003e2000c10150e */
[C---:B------:R-:W-:Y:S01]  /*8bf0*/  VIADD R10, R5.reuse, 0xd ;  /* 0x0000000d050a7836 */ /* 0x040fe20000000000 */
[----:B------:R-:W-:Y:S02]  /*8c00*/  ULDC UR4, c[0x0][0x22c] ;  /* 0x00008b0000047ab9 */ /* 0x000fe40000000800 */
[----:B------:R-:W-:Y:S02]  /*8c10*/  LEA R6, P1, R4, R2, 0x1 ;  /* 0x0000000204067211 */ /* 0x000fe400078208ff */
[----:B------:R-:W-:Y:S01]  /*8c20*/  ISETP.LT.AND P2, PT, R10, UR4, !P0 ;  /* 0x000000040a007c0c */ /* 0x000fe2000c741270 */
[----:B------:R-:W-:Y:S01]  /*8c30*/  ULDC UR4, c[0x0][0x248] ;  /* 0x0000920000047ab9 */ /* 0x000fe20000000800 */
[C---:B------:R-:W-:Y:S01]  /*8c40*/  LEA.HI.X.SX32 R7, R4.reuse, R3, 0x1, P1 ;  /* 0x0000000304077211 */ /* 0x040fe200008f0eff */
[----:B------:R-:W-:Y:S01]  /*8c50*/  VIADD R4, R4, UR4 ;  /* 0x0000000404047c36 */ /* 0x000fe20008000000 */
[----:B------:R-:W-:Y:S01]  /*8c60*/  ULDC UR4, c[0x0][0x248] ;  /* 0x0000920000047ab9 */ /* 0x000fe20000000800 */
[----:B-1----:R-:W-:Y:S01]  /*8c70*/  PRMT R9, R12, 0x7632, R9 ;  /* 0x000076320c097816 */ /* 0x002fe20000000009 */
[----:B------:R-:W-:-:S02]  /*8c80*/  VIADD R10, R5, 0xe ;  /* 0x0000000e050a7836 */ /* 0x000fc40000000000 */
[C---:B------:R-:W-:Y:S01]  /*8c90*/  VIADD R11, R4.reuse, UR4 ;  /* 0x00000004040b7c36 */ /* 0x040fe20008000000 */
[----:B------:R-:W-:Y:S01]  /*8ca0*/  ULDC UR4, c[0x0][0x248] ;  /* 0x0000920000047ab9 */ /* 0x000fe20000000800 */
[----:B------:R1:W-:Y:S01]  /*8cb0*/  @P3 STG.E.U16 desc[UR14][R6.64], R9 ;  /* 0x0000000906003986 */ /* 0x0003e2000c10150e */
[-C--:B------:R-:W-:Y:S02]  /*8cc0*/  LEA R8, P3, R4, R2.reuse, 0x1 ;  /* 0x0000000204087211 */ /* 0x080fe400078608ff */
[----:B------:R-:W-:Y:S01]  /*8cd0*/  ISETP.LT.AND P1, PT, R10, UR5, !P0 ;  /* 0x000000050a007c0c */ /* 0x000fe2000c721270 */
[----:B------:R-:W-:Y:S01]  /*8ce0*/  VIADD R12, R5, 0xf ;  /* 0x0000000f050c7836 */ /* 0x000fe20000000000 */
[----:B------:R-:W-:Y:S01]  /*8cf0*/  ULDC UR5, c[0x0][0x22c] ;  /* 0x00008b0000057ab9 */ /* 0x000fe20000000800 */
[-C--:B-1----:R-:W-:Y:S01]  /*8d00*/  LEA.HI.X.SX32 R9, R4, R3.reuse, 0x1, P3 ;  /* 0x0000000304097211 */ /* 0x082fe200018f0eff */
[C---:B------:R-:W-:Y:S01]  /*8d10*/  VIADD R4, R11.reuse, UR4 ;  /* 0x000000040b047c36 */ /* 0x040fe20008000000 */
[----:B------:R-:W-:Y:S01]  /*8d20*/  LEA R10, P3, R11, R2, 0x1 ;  /* 0x000000020b0a7211 */ /* 0x000fe200078608ff */
[----:B------:R-:W-:Y:S01]  /*8d30*/  ULDC UR4, c[0x0][0x248] ;  /* 0x0000920000047ab9 */ /* 0x000fe20000000800 */
[----:B------:R-:W-:Y:S01]  /*8d40*/  PRMT R7, R13, 0x7632, R7 ;  /* 0x000076320d077816 */ /* 0x000fe20000000007 */
[----:B------:R-:W-:Y:S01]  /*8d50*/  @P6 STG.E.U16 desc[UR14][R8.64], R13 ;  /* 0x0000000d08006986 */ /* 0x000fe2000c10150e */
[----:B------:R-:W-:-:S02]  /*8d60*/  LEA.HI.X.SX32 R11, R11, R3, 0x1, P3 ;  /* 0x000000030b0b7211 */ /* 0x000fc400018f0eff */
[----:B------:R-:W-:-:S03]  /*8d70*/  LEA R6, P6, R4, R2, 0x1 ;  /* 0x0000000204067211 */ /* 0x000fc600078c08ff */
[----:B------:R1:W-:Y:S01]  /*8d80*/  @P5 STG.E.U16 desc[UR14][R10.64], R7 ;  /* 0x000000070a005986 */ /* 0x0003e2000c10150e */
[----:B------:R-:W-:Y:S01]  /*8d90*/  ISETP.LT.AND P3, PT, R12, UR5, !P0 ;  /* 0x000000050c007c0c */ /* 0x000fe2000c761270 */
[----:B------:R-:W-:Y:S01]  /*8da0*/  VIADD R12, R5, 0x10 ;  /* 0x00000010050c7836 */ /* 0x000fe20000000000 */
[----:B------:R-:W-:Y:S01]  /*8db0*/  ULDC UR5, c[0x0][0x22c] ;  /* 0x00008b0000057ab9 */ /* 0x000fe20000000800 */
[C---:B-1----:R-:W-:Y:S01]  /*8dc0*/  LEA.HI.X.SX32 R7, R4.reuse, R3, 0x1, P6 ;  /* 0x0000000304077211 */ /* 0x042fe200030f0eff */
[----:B------:R-:W-:Y:S01]  /*8dd0*/  VIADD R4, R4, UR4 ;  /* 0x0000000404047c36 */ /* 0x000fe20008000000 */
[----:B------:R-:W-:-:S03]  /*8de0*/  ULDC UR4, c[0x0][0x248] ;  /* 0x0000920000047ab9 */ /* 0x000fc60000000800 */
[----:B------:R1:W-:Y:S01]  /*8df0*/  @P4 STG.E.U16 desc[UR14][R6.64], R14 ;  /* 0x0000000e06004986 */ /* 0x0003e2000c10150e */
[-C--:B------:R-:W-:Y:S01]  /*8e00*/  LEA R8, P4, R4, R2.reuse, 0x1 ;  /* 0x0000000204087211 */ /* 0x080fe200078808ff */
[C---:B------:R-:W-:Y:S01]  /*8e10*/  VIADD R10, R5.reuse, 0x11 ;  /* 0x00000011050a7836 */ /* 0x040fe20000000000 */
[----:B------:R-:W-:Y:S01]  /*8e20*/  ISETP.LT.AND P6, PT, R12, UR5, !P0 ;  /* 0x000000050c007c0c */ /* 0x000fe2000c7c1270 */
[C---:B------:R-:W-:Y:S01]  /*8e30*/  VIADD R12, R4.reuse, UR4 ;  /* 0x00000004040c7c36 */ /* 0x040fe20008000000 */
[----:B------:R-:W-:Y:S01]  /*8e40*/  LEA.HI.X.SX32 R9, R4, R3, 0x1, P4 ;  /* 0x0000000304097211 */ /* 0x000fe200020f0eff */
[----:B------:R-:W-:Y:S01]  /*8e50*/  ULDC UR5, c[0x0][0x22c] ;  /* 0x00008b0000057ab9 */ /* 0x000fe20000000800 */
[----:B------:R-:W-:Y:S01]  /*8e60*/  VIADD R4, R5, 0x12 ;  /* 0x0000001205047836 */ /* 0x000fe20000000000 */
[----:B------:R-:W-:Y:S01]  /*8e70*/  ISETP.LT.AND P5, PT, R10, UR5, !P0 ;  /* 0x000000050a007c0c */ /* 0x000fe2000c7a1270 */
[----:B------:R-:W-:Y:S01]  /*8e80*/  ULDC UR4, c[0x0][0x22c] ;  /* 0x00008b0000047ab9 */ /* 0x000fe20000000800 */
[----:B-1----:R-:W-:Y:S01]  /*8e90*/  PRMT R7, R14, 0x7632, R7 ;  /* 0x000076320e077816 */ /* 0x002fe20000000007 */
[----:B------:R-:W-:Y:S01]  /*8ea0*/  ULDC UR5, c[0x0][0x22c] ;  /* 0x00008b0000057ab9 */ /* 0x000fe20000000800 */
[----:B------:R-:W-:-:S03]  /*8eb0*/  LEA R10, P4, R12, R2, 0x1 ;  /* 0x000000020c0a7211 */ /* 0x000fc600078808ff */
[----:B------:R1:W-:Y:S01]  /*8ec0*/  @P2 STG.E.U16 desc[UR14][R8.64], R7 ;  /* 0x0000000708002986 */ /* 0x0003e2000c10150e */
[----:B------:R-:W-:Y:S01]  /*8ed0*/  ISETP.LT.AND P2, PT, R4, UR4, !P0 ;  /* 0x0000000404007c0c */ /* 0x000fe2000c741270 */
[----:B------:R-:W-:Y:S01]  /*8ee0*/  ULDC UR4, c[0x0][0x248] ;  /* 0x0000920000047ab9 */ /* 0x000fe20000000800 */
[CC--:B------:R-:W-:Y:S01]  /*8ef0*/  LEA.HI.X.SX32 R11, R12.reuse, R3.reuse, 0x1, P4 ;  /* 0x000000030c0b7211 */ /* 0x0c0fe200020f0eff */
[----:B------:R-:W-:Y:S01]  /*8f00*/  VIADD R12, R12, UR4 ;  /* 0x000000040c0c7c36 */ /* 0x000fe20008000000 */
[----:B------:R-:W-:Y:S01]  /*8f10*/  ULDC UR4, c[0x0][0x22c] ;  /* 0x00008b0000047ab9 */ /* 0x000fe20000000800 */
[----:B------:R-:W-:Y:S02]  /*8f20*/  VIADD R4, R5, 0x13 ;  /* 0x0000001305047836 */ /* 0x000fe40000000000 */
[----:B------:R-:W-:Y:S01]  /*8f30*/  @P1 STG.E.U16 desc[UR14][R10.64], R15 ;  /* 0x0000000f0a001986 */ /* 0x000fe2000c10150e */
[----:B------:R-:W-:Y:S02]  /*8f40*/  LEA R6, P4, R12, R2, 0x1 ;  /* 0x000000020c067211 */ /* 0x000fe400078808ff */
[----:B------:R-:W-:Y:S01]  /*8f50*/  ISETP.LT.AND P1, PT, R4, UR4, !P0 ;  /* 0x0000000404007c0c */ /* 0x000fe2000c721270 */
[----:B------:R-:W-:Y:S01]  /*8f60*/  ULDC UR4, c[0x0][0x248] ;  /* 0x0000920000047ab9 */ /* 0x000fe20000000800 */
[----:B-1----:R-:W-:Y:S01]  /*8f70*/  PRMT R9, R15, 0x7632, R9 ;  /* 0x000076320f097816 */ /* 0x002fe20000000009 */
[----:B------:R-:W-:Y:S01]  /*8f80*/  VIADD R4, R5, 0x14 ;  /* 0x0000001405047836 */ /* 0x000fe20000000000 */
[C---:B------:R-:W-:Y:S01]  /*8f90*/  LEA.HI.X.SX32 R7, R12.reuse, R3, 0x1, P4 ;  /* 0x000000030c077211 */ /* 0x040fe200020f0eff */
[----:B------:R-:W-:Y:S01]  /*8fa0*/  VIADD R12, R12, UR4 ;  /* 0x000000040c0c7c36 */ /* 0x000fe20008000000 */
[----:B------:R-:W-:-:S02]  /*8fb0*/  ULDC UR4, c[0x0][0x248] ;  /* 0x0000920000047ab9 */ /* 0x000fc40000000800 */
[----:B------:R-:W-:Y:S01]  /*8fc0*/  ISETP.LT.AND P4, PT, R4, UR5, !P0 ;  /* 0x0000000504007c0c */ /* 0x000fe2000c781270 */
[----:B------:R1:W-:Y:S01]  /*8fd0*/  @P3 STG.E.U16 desc[UR14][R6.64], R9 ;  /* 0x0000000906003986 */ /* 0x0003e2000c10150e */
[CC--:B------:R-:W-:Y:S01]  /*8fe0*/  LEA R8, P3, R12.reuse, R2.reuse, 0x1 ;  /* 0x000000020c087211 */ /* 0x0c0fe200078608ff */
[C---:B------:R-:W-:Y:S01]  /*8ff0*/  VIADD R4, R12.reuse, UR4 ;  /* 0x000000040c047c36 */ /* 0x040fe20008000000 */
[----:B------:R-:W-:Y:S01]  /*9000*/  ULDC UR4, c[0x0][0x248] ;  /* 0x0000920000047ab9 */ /* 0x000fe20000000800 */
[----:B------:R-:W-:Y:S01]  /*9010*/  VIADD R13, R5, 0x15 ;  /* 0x00000015050d7836 */ /* 0x000fe20000000000 */
[----:B------:R-:W-:Y:S01]  /*9020*/  ULDC UR5, c[0x0][0x22c] ;  /* 0x00008b0000057ab9 */ /* 0x000fe20000000800 */
[-C--:B-1----:R-:W-:Y:S01]  /*9030*/  LEA.HI.X.SX32 R9, R12, R3.reuse, 0x1, P3 ;  /* 0x000000030c097211 */ /* 0x082fe200018f0eff */
[C---:B------:R-:W-:Y:S01]  /*9040*/  VIADD R12, R4.reuse, UR4 ;  /* 0x00000004040c7c36 */ /* 0x040fe20008000000 */
[----:B------:R-:W-:Y:S01]  /*9050*/  LEA R10, P3, R4, R2, 0x1 ;  /* 0x00000002040a7211 */ /* 0x000fe200078608ff */
[----:B------:R-:W-:Y:S01]  /*9060*/  ULDC UR4, c[0x0][0x248] ;  /* 0x0000920000047ab9 */ /* 0x000fe20000000800 */
[----:B---3--:R-:W-:Y:S01]  /*9070*/  PRMT R7, R16, 0x7632, R7 ;  /* 0x0000763210077816 */ /* 0x008fe20000000007 */
[----:B------:R-:W-:Y:S01]  /*9080*/  @P6 STG.E.U16 desc[UR14][R8.64], R16 ;  /* 0x0000001008006986 */ /* 0x000fe2000c10150e */
[----:B------:R-:W-:-:S02]  /*9090*/  LEA.HI.X.SX32 R11, R4, R3, 0x1, P3 ;  /* 0x00000003040b7211 */ /* 0x000fc400018f0eff */
[----:B------:R-:W-:-:S03]  /*90a0*/  LEA R6, P6, R12, R2, 0x1 ;  /* 0x000000020c067211 */ /* 0x000fc600078c08ff */
[----:B------:R1:W-:Y:S01]  /*90b0*/  @P5 STG.E.U16 desc[UR14][R10.64], R7 ;  /* 0x000000070a005986 */ /* 0x0003e2000c10150e */
[----:B------:R-:W-:Y:S01]  /*90c0*/  VIADD R4, R5, 0x16 ;  /* 0x0000001605047836 */ /* 0x000fe20000000000 */
[----:B------:R-:W-:Y:S01]  /*90d0*/  ISETP.LT.AND P3, PT, R13, UR5, !P0 ;  /* 0x000000050d007c0c */ /* 0x000fe2000c761270 */
[----:B------:R-:W-:Y:S01]  /*90e0*/  ULDC UR5, c[0x0][0x22c] ;  /* 0x00008b0000057ab9 */ /* 0x000fe20000000800 */
[C---:B-1----:R-:W-:Y:S01]  /*90f0*/  LEA.HI.X.SX32 R7, R12.reuse, R3, 0x1, P6 ;  /* 0x000000030c077211 */ /* 0x042fe200030f0eff */
[----:B------:R-:W-:Y:S01]  /*9100*/  VIADD R12, R12, UR4 ;  /* 0x000000040c0c7c36 */ /* 0x000fe20008000000 */
[----:B------:R-:W-:-:S03]  /*9110*/  ULDC UR4, c[0x0][0x248] ;  /* 0x0000920000047ab9 */ /* 0x000fc60000000800 */
[----:B------:R1:W-:Y:S01]  /*9120*/  @P2 STG.E.U16 desc[UR14][R6.64], R17 ;  /* 0x0000001106002986 */ /* 0x0003e2000c10150e */
[-C--:B------:R-:W-:Y:S01]  /*9130*/  LEA R8, P2, R12, R2.reuse, 0x1 ;  /* 0x000000020c087211 */ /* 0x080fe200078408ff */
[----:B------:R-:W-:Y:S01]  /*9140*/  VIADD R10, R5, 0x17 ;  /* 0x00000017050a7836 */ /* 0x000fe20000000000 */
[----:B------:R-:W-:Y:S01]  /*9150*/  ISETP.LT.AND P5, PT, R4, UR5, !P0 ;  /* 0x0000000504007c0c */ /* 0x000fe2000c7a1270 */
[C---:B------:R-:W-:Y:S01]  /*9160*/  VIADD R4, R12.reuse, UR4 ;  /* 0x000000040c047c36 */ /* 0x040fe20008000000 */
[-C--:B------:R-:W-:Y:S01]  /*9170*/  LEA.HI.X.SX32 R9, R12, R3.reuse, 0x1, P2 ;  /* 0x000000030c097211 */ /* 0x080fe200010f0eff */
[----:B------:R-:W-:Y:S01]  /*9180*/  ULDC UR5, c[0x0][0x22c] ;  /* 0x00008b0000057ab9 */ /* 0x000fe20000000800 */
[----:B------:R-:W-:Y:S01]  /*9190*/  PRMT R11, R17, 0x7632, R11 ;  /* 0x00007632110b7816 */ /* 0x000fe2000000000b */
[C---:B------:R-:W-:Y:S01]  /*91a0*/  VIADD R12, R5.reuse, 0x18 ;  /* 0x00000018050c7836 */ /* 0x040fe20000000000 */
[----:B------:R-:W-:Y:S01]  /*91b0*/  ISETP.LT.AND P2, PT, R10, UR5, !P0 ;  /* 0x000000050a007c0c */ /* 0x000fe2000c741270 */
[----:B------:R-:W-:Y:S01]  /*91c0*/  ULDC UR4, c[0x0][0x22c] ;  /* 0x00008b0000047ab9 */ /* 0x000fe20000000800 */
[----:B------:R-:W-:Y:S01]  /*91d0*/  LEA R10, P6, R4, R2, 0x1 ;  /* 0x00000002040a7211 */ /* 0x000fe200078c08ff */
[----:B------:R2:W-:Y:S01]  /*91e0*/  @P1 STG.E.U16 desc[UR14][R8.64], R11 ;  /* 0x0000000b08001986 */ /* 0x0005e2000c10150e */
[----:B------:R-:W-:Y:S01]  /*91f0*/  ISETP.LT.AND P1, PT, R12, UR4, !P0 ;  /* 0x000000040c007c0c */ /* 0x000fe2000c721270 */
[----:B------:R-:W-:Y:S01]  /*9200*/  ULDC UR4, c[0x0][0x248] ;  /* 0x0000920000047ab9 */ /* 0x000fe20000000800 */
[----:B-1----:R-:W-:Y:S01]  /*9210*/  VIADD R7, R5, 0x19 ;  /* 0x0000001905077836 */ /* 0x002fe20000000000 */
[----:B------:R-:W-:Y:S01]  /*9220*/  ULDC UR5, c[0x0][0x22c] ;  /* 0x00008b0000057ab9 */ /* 0x000fe20000000800 */
        /* <DEDUP_REMOVED lines=19> */
[-C--:B--2---:R-:W-:Y:S01]  /*9360*/  LEA.HI.X.SX32 R9, R4, R3.reuse, 0x1, P3 ;  /* 0x0000000304097211 */ /* 0x084fe200018f0eff */
[C---:B------:R-:W-:Y:S01]  /*9370*/  VIADD R4, R11.reuse, UR5 ;  /* 0x000000050b047c36 */ /* 0x040fe20008000000 */
[----:B------:R-:W-:Y:S01]  /*9380*/  LEA R10, P3, R11, R2, 0x1 ;  /* 0x000000020b0a7211 */ /* 0x000fe200078608ff */
[----:B------:R-:W-:Y:S01]  /*9390*/  ULDC UR5, c[0x0][0x22c] ;  /* 0x00008b0000057ab9 */ /* 0x000fe20000000800 */
[----:B------:R-:W-:Y:S01]  /*93a0*/  PRMT R7, R19, 0x7632, R7 ;  /* 0x0000763213077816 */ /* 0x000fe20000000007 */
[----:B------:R-:W-:Y:S01]  /*93b0*/  @P5 STG.E.U16 desc[UR14][R8.64], R19 ;  /* 0x0000001308005986 */ /* 0x000fe2000c10150e */
[----:B------:R-:W-:-:S02]  /*93c0*/  LEA.HI.X.SX32 R11, R11, R3, 0x1, P3 ;  /* 0x000000030b0b7211 */ /* 0x000fc400018f0eff */
[----:B------:R-:W-:Y:S01]  /*93d0*/  ISETP.LT.AND P5, PT, R12, UR4, !P0 ;  /* 0x000000040c007c0c */ /* 0x000fe2000c7a1270 */
[C---:B------:R-:W-:Y:S01]  /*93e0*/  VIADD R12, R5.reuse, 0x1c ;  /* 0x0000001c050c7836 */ /* 0x040fe20000000000 */
[C---:B------:R-:W-:Y:S01]  /*93f0*/  LEA R6, P3, R4.reuse, R2, 0x1 ;  /* 0x0000000204067211 */ /* 0x040fe200078608ff */
[----:B------:R1:W-:Y:S01]  /*9400*/  @P2 STG.E.U16 desc[UR14][R10.64], R7 ;  /* 0x000000070a002986 */ /* 0x0003e2000c10150e */
[----:B------:R-:W-:Y:S01]  /*9410*/  ULDC UR4, c[0x0][0x22c] ;  /* 0x00008b0000047ab9 */ /* 0x000fe20000000800 */
[----:B------:R-:W-:Y:S02]  /*9420*/  VIADD R13, R5, 0x25 ;  /* 0x00000025050d7836 */ /* 0x000fe40000000000 */
[----:B------:R-:W2:Y:S01]  /*9430*/  LDS.128 R16, [R0] ;  /* 0x0000000000107984 */ /* 0x000ea20000000c00 */
[----:B-1----:R-:W-:Y:S02]  /*9440*/  LEA.HI.X.SX32 R7, R4, R3, 0x1, P3 ;  /* 0x0000000304077211 */ /* 0x002fe400018f0eff */
[----:B------:R-:W-:Y:S01]  /*9450*/  ISETP.LT.AND P3, PT, R12, UR4, !P0 ;  /* 0x000000040c007c0c */ /* 0x000fe2000c761270 */
[----:B------:R-:W-:-:S02]  /*9460*/  ULDC UR4, c[0x0][0x248] ;  /* 0x0000920000047ab9 */ /* 0x000fc40000000800 */
[----:B------:R-:W-:Y:S01]  /*9470*/  VIADD R4, R4, UR4 ;  /* 0x0000000404047c36 */ /* 0x000fe20008000000 */
[----:B0-----:R0:W-:Y:S01]  /*9480*/  @P1 STG.E.U16 desc[UR14][R6.64], R20 ;  /* 0x0000001406001986 */ /* 0x0011e2000c10150e */
        /* <DEDUP_REMOVED lines=8> */
[----:B0-----:R-:W-:Y:S01]  /*9510*/  PRMT R7, R20, 0x7632, R7 ;  /* 0x0000763214077816 */ /* 0x001fe20000000007 */
        /* <DEDUP_REMOVED lines=8> */
[-C--:B0-----:R-:W-:Y:S01]  /*95a0*/  LEA.HI.X.SX32 R7, R4, R3.reuse, 0x1, P4 ;  /* 0x0000000304077211 */ /* 0x081fe200020f0eff */
        /* <DEDUP_REMOVED lines=11> */
[C---:B0-----:R-:W-:Y:S01]  /*9660*/  LEA.HI.X.SX32 R9, R4.reuse, R3, 0x1, P6 ;  /* 0x0000000304097211 */ /* 0x041fe200030f0eff */
        /* <DEDUP_REMOVED lines=12> */
[----:B0-----:R-:W-:Y:S01]  /*9730*/  PRMT R9, R22, 0x7632, R9 ;  /* 0x0000763216097816 */ /* 0x001fe20000000009 */
        /* <DEDUP_REMOVED lines=13> */
[----:B0-----:R-:W-:Y:S01]  /*9810*/  PRMT R7, R23, 0x7632, R7 ;  /* 0x0000763217077816 */ /* 0x001fe20000000007 */
        /* <DEDUP_REMOVED lines=9> */
[----:B------:R-:W-:Y:S01]  /*98b0*/  ULDC UR5, c[0x0][0x22c] ;  /* 0x00008b0000057ab9 */ /* 0x000fe20000000800 */
[-C--:B0-----:R-:W-:Y:S01]  /*98c0*/  LEA.HI.X.SX32 R7, R12, R3.reuse, 0x1, P4 ;  /* 0x000000030c077211 */ /* 0x081fe200020f0eff */
[C---:B------:R-:W-:Y:S01]  /*98d0*/  VIADD R12, R4.reuse, UR4 ;  /* 0x00000004040c7c36 */ /* 0x040fe20008000000 */
[----:B------:R-:W-:Y:S01]  /*98e0*/  LEA R10, P4, R4, R2, 0x1 ;  /* 0x00000002040a7211 */ /* 0x000fe200078808ff */
[----:B------:R-:W-:Y:S01]  /*98f0*/  ULDC UR4, c[0x0][0x248] ;  /* 0x0000920000047ab9 */ /* 0x000fe20000000800 */
[----:B----4-:R-:W-:Y:S01]  /*9900*/  PRMT R9, R24, 0x7632, R9 ;  /* 0x0000763218097816 */ /* 0x010fe20000000009 */
[----:B------:R-:W-:Y:S01]  /*9910*/  @P6 STG.E.U16 desc[UR14][R6.64], R24 ;  /* 0x0000001806006986 */ /* 0x000fe2000c10150e */
[----:B------:R-:W-:-:S02]  /*9920*/  LEA.HI.X.SX32 R11, R4, R3, 0x1, P4 ;  /* 0x00000003040b7211 */ /* 0x000fc400020f0eff */
[----:B------:R-:W-:-:S03]  /*9930*/  LEA R8, P6, R12, R2, 0x1 ;  /* 0x000000020c087211 */ /* 0x000fc600078c08ff */
[----:B------:R0:W-:Y:S01]  /*9940*/  @P5 STG.E.U16 desc[UR14][R10.64], R9 ;  /* 0x000000090a005986 */ /* 0x0001e2000c10150e */
[----:B------:R-:W-:Y:S01]  /*9950*/  VIADD R4, R5, 0x26 ;  /* 0x0000002605047836 */ /* 0x000fe20000000000 */
[----:B------:R-:W-:Y:S01]  /*9960*/  ISETP.LT.AND P4, PT, R13, UR5, !P0 ;  /* 0x000000050d007c0c */ /* 0x000fe2000c781270 */
[----:B------:R-:W-:Y:S01]  /*9970*/  ULDC UR5, c[0x0][0x22c] ;  /* 0x00008b0000057ab9 */ /* 0x000fe20000000800 */
[C---:B0-----:R-:W-:Y:S01]  /*9980*/  LEA.HI.X.SX32 R9, R12.reuse, R3, 0x1, P6 ;  /* 0x000000030c097211 */ /* 0x041fe200030f0eff */
        /* <DEDUP_REMOVED lines=17> */
[----:B0-----:R-:W-:Y:S01]  /*9aa0*/  VIADD R9, R5, 0x29 ;  /* 0x0000002905097836 */ /* 0x001fe20000000000 */
[----:B------:R-:W-:Y:S01]  /*9ab0*/  ULDC UR5, c[0x0][0x22c] ;  /* 0x00008b0000057ab9 */ /* 0x000fe20000000800 */
[C---:B-1----:R-:W-:Y:S01]  /*9ac0*/  LEA.HI.X.SX32 R11, R4.reuse, R3, 0x1, P6 ;  /* 0x00000003040b7211 */ /* 0x042fe200030f0eff */
        /* <DEDUP_REMOVED lines=14> */
[C---:B0-----:R-:W-:Y:S01]  /*9bb0*/  VIADD R11, R4.reuse, UR4 ;  /* 0x00000004040b7c36 */ /* 0x041fe20008000000 */
[----:B------:R-:W-:Y:S01]  /*9bc0*/  ULDC UR5, c[0x0][0x248] ;  /* 0x0000920000057ab9 */ /* 0x000fe20000000800 */
        /* <DEDUP_REMOVED lines=13> */
[----:B------:R-:W-:Y:S02]  /*9ca0*/  ULDC UR4, c[0x0][0x22c] ;  /* 0x00008b0000047ab9 */ /* 0x000fe40000000800 */
[----:B0-----:R-:W-:Y:S02]  /*9cb0*/  LEA.HI.X.SX32 R9, R4, R3, 0x1, P4 ;  /* 0x0000000304097211 */ /* 0x001fe400020f0eff */
[----:B------:R-:W-:Y:S01]  /*9cc0*/  ISETP.LT.AND P4, PT, R12, UR4, !P0 ;  /* 0x000000040c007c0c */ /* 0x000fe2000c781270 */
[----:B------:R-:W-:Y:S02]  /*9cd0*/  ULDC UR4, c[0x0][0x248] ;  /* 0x0000920000047ab9 */ /* 0x000fe40000000800 */
[----:B------:R-:W-:Y:S01]  /*9ce0*/  VIADD R4, R4, UR4 ;  /* 0x0000000404047c36 */ /* 0x000fe20008000000 */
[----:B------:R0:W-:Y:S01]  /*9cf0*/  @P1 STG.E.U16 desc[UR14][R8.64], R28 ;  /* 0x0000001c08001986 */ /* 0x0001e2000c10150e */
[----:B------:R-:W-:Y:S01]  /*9d00*/  VIADD R12, R5, 0x2d ;  /* 0x0000002d050c7836 */ /* 0x000fe20000000000 */
[----:B------:R-:W-:-:S02]  /*9d10*/  ULDC UR4, c[0x0][0x22c] ;  /* 0x00008b0000047ab9 */ /* 0x000fc40000000800 */
[-C--:B------:R-:W-:Y:S02]  /*9d20*/  LEA R6, P1, R4, R2.reuse, 0x1 ;  /* 0x0000000204067211 */ /* 0x080fe400078208ff */
[----:B------:R-:W-:Y:S01]  /*9d30*/  ISETP.LT.AND P2, PT, R12, UR4, !P0 ;  /* 0x000000040c007c0c */ /* 0x000fe2000c741270 */
[----:B------:R-:W-:Y:S01]  /*9d40*/  ULDC UR4, c[0x0][0x248] ;  /* 0x0000920000047ab9 */ /* 0x000fe20000000800 */
[C---:B------:R-:W-:Y:S01]  /*9d50*/  LEA.HI.X.SX32 R7, R4.reuse, R3, 0x1, P1 ;  /* 0x0000000304077211 */ /* 0x040fe200008f0eff */
[----:B------:R-:W-:Y:S01]  /*9d60*/  VIADD R4, R4, UR4 ;  /* 0x0000000404047c36 */ /* 0x000fe20008000000 */
[----:B------:R-:W-:Y:S01]  /*9d70*/  ULDC UR4, c[0x0][0x248] ;  /* 0x0000920000047ab9 */ /* 0x000fe20000000800 */
[----:B0-----:R-:W-:Y:S01]  /*9d80*/  PRMT R9, R28, 0x7632, R9 ;  /* 0x000076321c097816 */ /* 0x001fe20000000009 */
[----:B------:R-:W-:Y:S02]  /*9d90*/  VIADD R10, R5, 0x2e ;  /* 0x0000002e050a7836 */ /* 0x000fe40000000000 */
[C---:B------:R-:W-:Y:S01]  /*9da0*/  VIADD R11, R4.reuse, UR4 ;  /* 0x00000004040b7c36 */ /* 0x040fe20008000000 */
[----:B------:R-:W-:Y:S01]  /*9db0*/  ULDC UR4, c[0x0][0x248] ;  /* 0x0000920000047ab9 */ /* 0x000fe20000000800 */
[----:B------:R0:W-:Y:S01]  /*9dc0*/  @P3 STG.E.U16 desc[UR14][R6.64], R9 ;  /* 0x0000000906003986 */ /* 0x0001e2000c10150e */
[----:B------:R-:W-:-:S02]  /*9dd0*/  LEA R8, P3, R4, R2, 0x1 ;  /* 0x0000000204087211 */ /* 0x000fc400078608ff */
[----:B------:R-:W-:Y:S01]  /*9de0*/  ISETP.LT.AND P1, PT, R10, UR5, !P0 ;  /* 0x000000050a007c0c */ /* 0x000fe2000c721270 */
[----:B------:R-:W-:Y:S01]  /*9df0*/  VIADD R12, R5, 0x2f ;  /* 0x0000002f050c7836 */ /* 0x000fe20000000000 */
[----:B------:R-:W-:Y:S01]  /*9e00*/  ULDC UR5, c[0x0][0x22c] ;  /* 0x00008b0000057ab9 */ /* 0x000fe20000000800 */
[-C--:B0-----:R-:W-:Y:S01]  /*9e10*/  LEA.HI.X.SX32 R9, R4, R3.reuse, 0x1, P3 ;  /* 0x0000000304097211 */ /* 0x081fe200018f0eff */
[C---:B------:R-:W-:Y:S01]  /*9e20*/  VIADD R4, R11.reuse, UR4 ;  /* 0x000000040b047c36 */ /* 0x040fe20008000000 */
[-C--:B------:R-:W-:Y:S01]  /*9e30*/  LEA R10, P3, R11, R2.reuse, 0x1 ;  /* 0x000000020b0a7211 */ /* 0x080fe200078608ff */
[----:B------:R-:W-:Y:S01]  /*9e40*/  ULDC UR4, c[0x0][0x248] ;  /* 0x0000920000047ab9 */ /* 0x000fe20000000800 */
[----:B------:R-:W-:Y:S01]  /*9e50*/  PRMT R7, R29, 0x7632, R7 ;  /* 0x000076321d077816 */ /* 0x000fe20000000007 */
[----:B------:R-:W-:Y:S01]  /*9e60*/  @P6 STG.E.U16 desc[UR14][R8.64], R29 ;  /* 0x0000001d08006986 */ /* 0x000fe2000c10150e */
[----:B------:R-:W-:Y:S02]  /*9e70*/  LEA.HI.X.SX32 R11, R11, R3, 0x1, P3 ;  /* 0x000000030b0b7211 */ /* 0x000fe400018f0eff */
        /* <DEDUP_REMOVED lines=1496> */
[----:B------:R-:W-:-:S02]  /*fc00*/  LEA R8, P6, R4, R2, 0x1 ;  /* 0x0000000204087211 */ /* 0x000fc400078c08ff */
[----:B------:R-:W-:Y:S01]  /*fc10*/  ISETP.LT.AND P4, PT, R12, UR5, !P0 ;  /* 0x000000050c007c0c */ /* 0x000fe2000c781270 */
[----:B------:R0:W-:Y:S01]  /*fc20*/  @P5 STG.E.U16 desc[UR14][R10.64], R9 ;  /* 0x000000090a005986 */ /* 0x0001e2000c10150e */
[C---:B------:R-:W-:Y:S01]  /*fc30*/  VIADD R12, R5.reuse, 0xe0 ;  /* 0x000000e0050c7836 */ /* 0x040fe20000000000 */
[----:B------:R-:W-:Y:S01]  /*fc40*/  ULDC UR5, c[0x0][0x22c] ;  /* 0x00008b0000057ab9 */ /* 0x000fe20000000800 */
[CC--:B0-----:R-:W-:Y:S01]  /*fc50*/  LEA.HI.X.SX32 R9, R4.reuse, R3.reuse, 0x1, P6 ;  /* 0x0000000304097211 */ /* 0x0c1fe200030f0eff */
[----:B------:R-:W-:Y:S01]  /*fc60*/  VIADD R4, R4, UR4 ;  /* 0x0000000404047c36 */ /* 0x000fe20008000000 */
[----:B------:R-:W-:Y:S01]  /*fc70*/  ULDC UR4, c[0x0][0x248] ;  /* 0x0000920000047ab9 */ /* 0x000fe20000000800 */
[----:B------:R-:W-:Y:S01]  /*fc80*/  ISETP.LT.AND P6, PT, R12, UR5, !P0 ;  /* 0x000000050c007c0c */ /* 0x000fe2000c7c1270 */
[C---:B------:R-:W-:Y:S01]  /*fc90*/  VIADD R10, R5.reuse, 0xe1 ;  /* 0x000000e1050a7836 */ /* 0x040fe20000000000 */
[----:B------:R0:W-:Y:S01]  /*fca0*/  @P3 STG.E.U16 desc[UR14][R8.64], R118 ;  /* 0x0000007608003986 */ /* 0x0001e2000c10150e */
[CC--:B------:R-:W-:Y:S01]  /*fcb0*/  LEA R6, P3, R4.reuse, R2.reuse, 0x1 ;  /* 0x0000000204067211 */ /* 0x0c0fe200078608ff */
[C---:B------:R-:W-:Y:S01]  /*fcc0*/  VIADD R12, R4.reuse, UR4 ;  /* 0x00000004040c7c36 */ /* 0x040fe20008000000 */
[----:B------:R-:W-:Y:S01]  /*fcd0*/  ULDC UR5, c[0x0][0x22c] ;  /* 0x00008b0000057ab9 */ /* 0x000fe20000000800 */
[----:B------:R-:W-:Y:S01]  /*fce0*/  ULDC UR4, c[0x0][0x22c] ;  /* 0x00008b0000047ab9 */ /* 0x000fe20000000800 */
[----:B------:R-:W-:Y:S01]  /*fcf0*/  LEA.HI.X.SX32 R7, R4, R3, 0x1, P3 ;  /* 0x0000000304077211 */ /* 0x000fe200018f0eff */
[----:B------:R-:W-:Y:S01]  /*fd00*/  VIADD R4, R5, 0xe2 ;  /* 0x000000e205047836 */ /* 0x000fe20000000000 */
[----:B------:R-:W-:Y:S01]  /*fd10*/  ISETP.LT.AND P5, PT, R10, UR5, !P0 ;  /* 0x000000050a007c0c */ /* 0x000fe2000c7a1270 */
[----:B------:R-:W-:Y:S01]  /*fd20*/  ULDC UR5, c[0x0][0x22c] ;  /* 0x00008b0000057ab9 */ /* 0x000fe20000000800 */
[----:B------:R-:W-:-:S04]  /*fd30*/  LEA R10, P3, R12, R2, 0x1 ;  /* 0x000000020c0a7211 */ /* 0x000fc800078608ff */
[----:B------:R-:W-:Y:S02]  /*fd40*/  LEA.HI.X.SX32 R11, R12, R3, 0x1, P3 ;  /* 0x000000030c0b7211 */ /* 0x000fe400018f0eff */
[----:B------:R-:W-:Y:S01]  /*fd50*/  ISETP.LT.AND P3, PT, R4, UR4, !P0 ;  /* 0x0000000404007c0c */ /* 0x000fe2000c761270 */
[----:B------:R-:W-:Y:S01]  /*fd60*/  ULDC UR4, c[0x0][0x248] ;  /* 0x0000920000047ab9 */ /* 0x000fe20000000800 */
[----:B0-----:R-:W-:Y:S01]  /*fd70*/  PRMT R9, R118, 0x7632, R9 ;  /* 0x0000763276097816 */ /* 0x001fe20000000009 */
[----:B------:R-:W-:Y:S01]  /*fd80*/  VIADD R12, R12, UR4 ;  /* 0x000000040c0c7c36 */ /* 0x000fe20008000000 */
[----:B------:R-:W-:Y:S01]  /*fd90*/  ULDC UR4, c[0x0][0x22c] ;  /* 0x00008b0000047ab9 */ /* 0x000fe20000000800 */
[----:B------:R-:W-:Y:S02]  /*fda0*/  VIADD R4, R5, 0xe3 ;  /* 0x000000e305047836 */ /* 0x000fe40000000000 */
[----:B------:R0:W-:Y:S04]  /*fdb0*/  @P2 STG.E.U16 desc[UR14][R6.64], R9 ;  /* 0x0000000906002986 */ /* 0x0001e8000c10150e */
[----:B------:R-:W-:Y:S01]  /*fdc0*/  @P1 STG.E.U16 desc[UR14][R10.64], R119 ;  /* 0x000000770a001986 */ /* 0x000fe2000c10150e */
[----:B------:R-:W-:-:S02]  /*fdd0*/  LEA R8, P1, R12, R2, 0x1 ;  /* 0x000000020c087211 */ /* 0x000fc400078208ff */
[----:B------:R-:W-:Y:S01]  /*fde0*/  ISETP.LT.AND P2, PT, R4, UR4, !P0 ;  /* 0x0000000404007c0c */ /* 0x000fe2000c741270 */
[----:B------:R-:W-:Y:S01]  /*fdf0*/  ULDC UR4, c[0x0][0x248] ;  /* 0x0000920000047ab9 */ /* 0x000fe20000000800 */
[----:B------:R-:W-:Y:S01]  /*fe00*/  VIADD R4, R5, 0xe4 ;  /* 0x000000e405047836 */ /* 0x000fe20000000000 */
[----:B0-----:R-:W-:Y:S02]  /*fe10*/  PRMT R7, R119, 0x7632, R7 ;  /* 0x0000763277077816 */ /* 0x001fe40000000007 */
[CC--:B------:R-:W-:Y:S01]  /*fe20*/  LEA.HI.X.SX32 R9, R12.reuse, R3.reuse, 0x1, P1 ;  /* 0x000000030c097211 */ /* 0x0c0fe200008f0eff */
[----:B------:R-:W-:Y:S01]  /*fe30*/  VIADD R12, R12, UR4 ;  /* 0x000000040c0c7c36 */ /* 0x000fe20008000000 */
[----:B------:R-:W-:Y:S01]  /*fe40*/  ULDC UR4, c[0x0][0x248] ;  /* 0x0000920000047ab9 */ /* 0x000fe20000000800 */
[----:B------:R-:W-:Y:S01]  /*fe50*/  ISETP.LT.AND P1, PT, R4, UR5, !P0 ;  /* 0x0000000504007c0c */ /* 0x000fe2000c721270 */
[----:B------:R-:W-:Y:S01]  /*fe60*/  VIADD R13, R5, 0xe5 ;  /* 0x000000e5050d7836 */ /* 0x000fe20000000000 */
        /* <DEDUP_REMOVED lines=12> */
[CC--:B------:R-:W-:Y:S01]  /*ff30*/  LEA R8, P6, R12.reuse, R2.reuse, 0x1 ;  /* 0x000000020c087211 */ /* 0x0c0fe200078c08ff */
[----:B------:R-:W-:Y:S02]  /*ff40*/  VIADD R4, R5, 0xe6 ;  /* 0x000000e605047836 */ /* 0x000fe40000000000 */
[----:B------:R0:W-:Y:S01]  /*ff50*/  @P5 STG.E.U16 desc[UR14][R10.64], R9 ;  /* 0x000000090a005986 */ /* 0x0001e2000c10150e */
[----:B------:R-:W-:Y:S01]  /*ff60*/  ISETP.LT.AND P4, PT, R13, UR5, !P0 ;  /* 0x000000050d007c0c */ /* 0x000fe2000c781270 */
[----:B------:R-:W-:Y:S01]  /*ff70*/  ULDC UR5, c[0x0][0x22c] ;  /* 0x00008b0000057ab9 */ /* 0x000fe20000000800 */
[CC--:B0-----:R-:W-:Y:S01]  /*ff80*/  LEA.HI.X.SX32 R9, R12.reuse, R3.reuse, 0x1, P6 ;  /* 0x000000030c097211 */ /* 0x0c1fe200030f0eff */
        /* <DEDUP_REMOVED lines=8> */
[----:B------:R-:W-:Y:S01]  /*10010*/  PRMT R11, R121, 0x7632, R11 ;  /* 0x00007632790b7816 */ /* 0x000fe2000000000b */
[----:B------:R-:W-:Y:S01]  /*10020*/  ULDC UR4, c[0x0][0x22c] ;  /* 0x00008b0000047ab9 */ /* 0x000fe20000000800 */
[----:B------:R-:W-:Y:S01]  /*10030*/  LEA.HI.X.SX32 R7, R12, R3, 0x1, P3 ;  /* 0x000000030c077211 */ /* 0x000fe200018f0eff */
[C---:B------:R-:W-:Y:S01]  /*10040*/  VIADD R12, R5.reuse, 0xe8 ;  /* 0x000000e8050c7836 */ /* 0x040fe20000000000 */
[----:B------:R-:W-:Y:S01]  /*10050*/  ISETP.LT.AND P5, PT, R10, UR5, !P0 ;  /* 0x000000050a007c0c */ /* 0x000fe2000c7a1270 */
[----:B------:R-:W-:Y:S01]  /*10060*/  ULDC UR5, c[0x0][0x22c] ;  /* 0x00008b0000057ab9 */ /* 0x000fe20000000800 */
[----:B------:R-:W-:Y:S01]  /*10070*/  LEA R10, P3, R4, R2, 0x1 ;  /* 0x00000002040a7211 */ /* 0x000fe200078608ff */
[----:B------:R1:W-:Y:S01]  /*10080*/  @P2 STG.E.U16 desc[UR14][R6.64], R11 ;  /* 0x0000000b06002986 */ /* 0x0003e2000c10150e */
[----:B0-----:R-:W-:-:S02]  /*10090*/  VIADD R9, R5, 0xe9 ;  /* 0x000000e905097836 */ /* 0x001fc40000000000 */
[----:B-1----:R-:W-:Y:S02]  /*100a0*/  LEA.HI.X.SX32 R11, R4, R3, 0x1, P3 ;  /* 0x00000003040b7211 */ /* 0x002fe400018f0eff */
[----:B------:R-:W-:Y:S01]  /*100b0*/  ISETP.LT.AND P3, PT, R12, UR4, !P0 ;  /* 0x000000040c007c0c */ /* 0x000fe2000c761270 */
[----:B------:R-:W-:Y:S02]  /*100c0*/  ULDC UR4, c[0x0][0x248] ;  /* 0x0000920000047ab9 */ /* 0x000fe40000000800 */
[----:B------:R-:W-:Y:S01]  /*100d0*/  VIADD R4, R4, UR4 ;  /* 0x0000000404047c36 */ /* 0x000fe20008000000 */
[----:B------:R0:W-:Y:S01]  /*100e0*/  @P1 STG.E.U16 desc[UR14][R10.64], R122 ;  /* 0x0000007a0a001986 */ /* 0x0001e2000c10150e */
[----:B------:R-:W-:-:S03]  /*100f0*/  ULDC UR4, c[0x0][0x22c] ;  /* 0x00008b0000047ab9 */ /* 0x000fc60000000800 */
        /* <DEDUP_REMOVED lines=66> */
[----:B0-----:R-:W-:Y:S01]  /*10520*/  LEA.HI.X.SX32 R7, R12, R3, 0x1, P4 ;  /* 0x000000030c077211 */ /* 0x001fe200020f0eff */
        /* <DEDUP_REMOVED lines=18> */
[-C--:B------:R-:W-:Y:S02]  /*10650*/  LEA R6, P4, R12, R2.reuse, 0x1 ;  /* 0x000000020c067211 */ /* 0x080fe400078808ff */
[----:B------:R-:W-:Y:S01]  /*10660*/  ISETP.LT.AND P2, PT, R4, UR5, !P0 ;  /* 0x0000000504007c0c */ /* 0x000fe2000c741270 */
[C---:B------:R-:W-:Y:S01]  /*10670*/  VIADD R4, R12.reuse, UR4 ;  /* 0x000000040c047c36 */ /* 0x040fe20008000000 */
[----:B------:R-:W-:Y:S01]  /*10680*/  LEA.HI.X.SX32 R7, R12, R3, 0x1, P4 ;  /* 0x000000030c077211 */ /* 0x000fe200020f0eff */
[----:B------:R-:W-:Y:S01]  /*10690*/  VIADD R10, R5, 0xf4 ;  /* 0x000000f4050a7836 */ /* 0x000fe20000000000 */
[----:B------:R-:W-:Y:S01]  /*106a0*/  ULDC UR4, c[0x0][0x22c] ;  /* 0x00008b0000047ab9 */ /* 0x000fe20000000800 */
[----:B------:R-:W-:Y:S01]  /*106b0*/  ULDC UR5, c[0x0][0x22c] ;  /* 0x00008b0000057ab9 */ /* 0x000fe20000000800 */
[----:B0-----:R-:W-:Y:S02]  /*106c0*/  PRMT R9, R127, 0x7632, R9 ;  /* 0x000076327f097816 */ /* 0x001fe40000000009 */
[----:B------:R-:W-:-:S03]  /*106d0*/  LEA R8, P4, R4, R2, 0x1 ;  /* 0x0000000204087211 */ /* 0x000fc600078808ff */
[----:B------:R0:W-:Y:S01]  /*106e0*/  @P1 STG.E.U16 desc[UR14][R6.64], R9 ;  /* 0x0000000906001986 */ /* 0x0001e2000c10150e */
[----:B------:R-:W-:Y:S01]  /*106f0*/  ISETP.LT.AND P1, PT, R10, UR4, !P0 ;  /* 0x000000040a007c0c */ /* 0x000fe2000c721270 */
[----:B------:R-:W-:Y:S01]  /*10700*/  ULDC UR4, c[0x0][0x248] ;  /* 0x0000920000047ab9 */ /* 0x000fe20000000800 */
[C---:B------:R-:W-:Y:S01]  /*10710*/  VIADD R10, R5.reuse, 0xf5 ;  /* 0x000000f5050a7836 */ /* 0x040fe20000000000 */
[CC--:B0-----:R-:W-:Y:S01]  /*10720*/  LEA.HI.X.SX32 R9, R4.reuse, R3.reuse, 0x1, P4 ;  /* 0x0000000304097211 */ /* 0x0c1fe200020f0eff */
[----:B------:R-:W-:Y:S01]  /*10730*/  VIADD R4, R4, UR4 ;  /* 0x0000000404047c36 */ /* 0x000fe20008000000 */
[----:B------:R-:W-:Y:S02]  /*10740*/  ULDC UR4, c[0x0][0x248] ;  /* 0x0000920000047ab9 */ /* 0x000fe40000000800 */
[----:B------:R-:W-:Y:S01]  /*10750*/  ISETP.LT.AND P4, PT, R10, UR5, !P0 ;  /* 0x000000050a007c0c */ /* 0x000fe2000c781270 */
[----:B------:R-:W-:Y:S01]  /*10760*/  VIADD R12, R5, 0xf6 ;  /* 0x000000f6050c7836 */ /* 0x000fe20000000000 */
[----:B------:R0:W-:Y:S01]  /*10770*/  @P5 STG.E.U16 desc[UR14][R8.64], R128 ;  /* 0x0000008008005986 */ /* 0x0001e2000c10150e */
[CC--:B------:R-:W-:Y:S01]  /*10780*/  LEA R10, P5, R4.reuse, R2.reuse, 0x1 ;  /* 0x00000002040a7211 */ /* 0x0c0fe200078a08ff */
[C---:B------:R-:W-:Y:S01]  /*10790*/  VIADD R7, R4.reuse, UR4 ;  /* 0x0000000404077c36 */ /* 0x040fe20008000000 */
[----:B------:R-:W-:Y:S01]  /*107a0*/  ULDC UR4, c[0x0][0x248] ;  /* 0x0000920000047ab9 */ /* 0x000fe20000000800 */
[----:B------:R-:W-:Y:S01]  /*107b0*/  ULDC UR5, c[0x0][0x22c] ;  /* 0x00008b0000057ab9 */ /* 0x000fe20000000800 */
[----:B------:R-:W-:Y:S01]  /*107c0*/  LEA.HI.X.SX32 R11, R4, R3, 0x1, P5 ;  /* 0x00000003040b7211 */ /* 0x000fe200028f0eff */
[C---:B------:R-:W-:Y:S01]  /*107d0*/  VIADD R4, R7.reuse, UR4 ;  /* 0x0000000407047c36 */ /* 0x040fe20008000000 */
[----:B------:R-:W-:Y:S01]  /*107e0*/  LEA R6, P5, R7, R2, 0x1 ;  /* 0x0000000207067211 */ /* 0x000fe200078a08ff */
[----:B------:R-:W-:Y:S01]  /*107f0*/  ULDC UR4, c[0x0][0x248] ;  /* 0x0000920000047ab9 */ /* 0x000fe20000000800 */
[----:B0-----:R-:W-:-:S02]  /*10800*/  PRMT R9, R128, 0x7632, R9 ;  /* 0x0000763280097816 */ /* 0x001fc40000000009 */
[-C--:B------:R-:W-:Y:S02]  /*10810*/  LEA.HI.X.SX32 R7, R7, R3.reuse, 0x1, P5 ;  /* 0x0000000307077211 */ /* 0x080fe400028f0eff */
[----:B------:R-:W-:Y:S01]  /*10820*/  LEA R8, P5, R4, R2, 0x1 ;  /* 0x0000000204087211 */ /* 0x000fe200078a08ff */
[----:B------:R0:W-:Y:S01]  /*10830*/  @P6 STG.E.U16 desc[UR14][R10.64], R9 ;  /* 0x000000090a006986 */ /* 0x0001e2000c10150e */
[----:B------:R-:W-:Y:S01]  /*10840*/  ISETP.LT.AND P6, PT, R12, UR5, !P0 ;  /* 0x000000050c007c0c */ /* 0x000fe2000c7c1270 */
[C---:B------:R-:W-:Y:S01]  /*10850*/  VIADD R12, R5.reuse, 0xf7 ;  /* 0x000000f7050c7836 */ /* 0x040fe20000000000 */
[----:B------:R-:W-:Y:S01]  /*10860*/  ULDC UR5, c[0x0][0x22c] ;  /* 0x00008b0000057ab9 */ /* 0x000fe20000000800 */
[----:B------:R1:W-:Y:S03]  /*10870*/  @P3 STG.E.U16 desc[UR14][R6.64], R129 ;  /* 0x0000008106003986 */ /* 0x0003e6000c10150e */
[----:B------:R-:W-:Y:S01]  /*10880*/  ISETP.LT.AND P3, PT, R12, UR5, !P0 ;  /* 0x000000050c007c0c */ /* 0x000fe2000c761270 */
[----:B------:R-:W-:Y:S01]  /*10890*/  ULDC UR5, c[0x0][0x22c] ;  /* 0x00008b0000057ab9 */ /* 0x000fe20000000800 */
[C---:B0-----:R-:W-:Y:S01]  /*108a0*/  LEA.HI.X.SX32 R9, R4.reuse, R3, 0x1, P5 ;  /* 0x0000000304097211 */ /* 0x041fe200028f0eff */
[----:B------:R-:W-:Y:S01]  /*108b0*/  VIADD R4, R4, UR4 ;  /* 0x0000000404047c36 */ /* 0x000fe20008000000 */
[----:B------:R-:W-:Y:S01]  /*108c0*/  ULDC UR4, c[0x0][0x248] ;  /* 0x0000920000047ab9 */ /* 0x000fe20000000800 */
[----:B------:R-:W-:Y:S01]  /*108d0*/  VIADD R10, R5, 0xf8 ;  /* 0x000000f8050a7836 */ /* 0x000fe20000000000 */
[----:B-1----:R-:W-:-:S02]  /*108e0*/  PRMT R7, R129, 0x7632, R7 ;  /* 0x0000763281077816 */ /* 0x002fc40000000007 */
[----:B------:R-:W-:-:S03]  /*108f0*/  LEA R6, P5, R4, R2, 0x1 ;  /* 0x0000000204067211 */ /* 0x000fc600078a08ff */
[----:B------:R0:W-:Y:S01]  /*10900*/  @P2 STG.E.U16 desc[UR14][R8.64], R7 ;  /* 0x0000000708002986 */ /* 0x0001e2000c10150e */
[----:B------:R-:W-:Y:S01]  /*10910*/  ISETP.LT.AND P2, PT, R10, UR5, !P0 ;  /* 0x000000050a007c0c */ /* 0x000fe2000c741270 */
[C---:B------:R-:W-:Y:S01]  /*10920*/  VIADD R10, R4.reuse, UR4 ;  /* 0x00000004040a7c36 */ /* 0x040fe20008000000 */
[----:B------:R-:W-:Y:S01]  /*10930*/  ULDC UR4, c[0x0][0x22c] ;  /* 0x00008b0000047ab9 */ /* 0x000fe20000000800 */
[C---:B------:R-:W-:Y:S01]  /*10940*/  VIADD R11, R5.reuse, 0xfa ;  /* 0x000000fa050b7836 */ /* 0x040fe20000000000 */
[----:B------:R-:W-:Y:S01]  /*10950*/  ULDC UR5, c[0x0][0x22c] ;  /* 0x00008b0000057ab9 */ /* 0x000fe20000000800 */
[----:B0-----:R-:W-:Y:S01]  /*10960*/  LEA.HI.X.SX32 R7, R4, R3, 0x1, P5 ;  /* 0x0000000304077211 */ /* 0x001fe200028f0eff */
[----:B------:R-:W-:Y:S01]  /*10970*/  VIADD R4, R5, 0xf9 ;  /* 0x000000f905047836 */ /* 0x000fe20000000000 */
[----:B------:R-:W-:-:S03]  /*10980*/  LEA R8, P5, R10, R2, 0x1 ;  /* 0x000000020a087211 */ /* 0x000fc600078a08ff */
[----:B------:R0:W-:Y:S01]  /*10990*/  @P1 STG.E.U16 desc[UR14][R6.64], R130 ;  /* 0x0000008206001986 */ /* 0x0001e2000c10150e */
[----:B------:R-:W-:Y:S01]  /*109a0*/  ISETP.LT.AND P1, PT, R4, UR4, !P0 ;  /* 0x0000000404007c0c */ /* 0x000fe2000c721270 */
[----:B------:R-:W-:Y:S01]  /*109b0*/  ULDC UR4, c[0x0][0x248] ;  /* 0x0000920000047ab9 */ /* 0x000fe20000000800 */
[C---:B------:R-:W-:Y:S01]  /*109c0*/  LEA.HI.X.SX32 R9, R10.reuse, R3, 0x1, P5 ;  /* 0x000000030a097211 */ /* 0x040fe200028f0eff */
[----:B------:R-:W-:Y:S01]  /*109d0*/  VIADD R4, R10, UR4 ;  /* 0x000000040a047c36 */ /* 0x000fe20008000000 */
[----:B------:R-:W-:Y:S01]  /*109e0*/  ULDC UR4, c[0x0][0x22c] ;  /* 0x00008b0000047ab9 */ /* 0x000fe20000000800 */
[----:B0-----:R-:W-:Y:S02]  /*109f0*/  PRMT R7, R130, 0x7632, R7 ;  /* 0x0000763282077816 */ /* 0x001fe40000000007 */
[----:B------:R-:W-:Y:S01]  /*10a00*/  ISETP.LT.AND P5, PT, R11, UR4, !P0 ;  /* 0x000000040b007c0c */ /* 0x000fe2000c7a1270 */
[----:B------:R-:W-:Y:S02]  /*10a10*/  ULDC UR4, c[0x0][0x248] ;  /* 0x0000920000047ab9 */ /* 0x000fe40000000800 */
[----:B------:R0:W-:Y:S01]  /*10a20*/  @P4 STG.E.U16 desc[UR14][R8.64], R7 ;  /* 0x0000000708004986 */ /* 0x0001e2000c10150e */
[----:B------:R-:W-:Y:S01]  /*10a30*/  LEA R10, P4, R4, R2, 0x1 ;  /* 0x00000002040a7211 */ /* 0x000fe200078808ff */
[----:B------:R-:W-:-:S03]  /*10a40*/  VIADD R0, R5, 0xfb ;  /* 0x000000fb05007836 */ /* 0x000fc60000000000 */
[CC--:B------:R-:W-:Y:S01]  /*10a50*/  LEA.HI.X.SX32 R11, R4.reuse, R3.reuse, 0x1, P4 ;  /* 0x00000003040b7211 */ /* 0x0c0fe200020f0eff */
[----:B------:R-:W-:Y:S01]  /*10a60*/  VIADD R4, R4, UR4 ;  /* 0x0000000404047c36 */ /* 0x000fe20008000000 */
[----:B------:R-:W-:Y:S01]  /*10a70*/  ULDC UR4, c[0x0][0x248] ;  /* 0x0000920000047ab9 */ /* 0x000fe20000000800 */
[----:B------:R-:W-:Y:S01]  /*10a80*/  ISETP.LT.AND P4, PT, R0, UR5, !P0 ;  /* 0x0000000500007c0c */ /* 0x000fe2000c781270 */
[----:B------:R-:W-:Y:S01]  /*10a90*/  ULDC UR5, c[0x0][0x248] ;  /* 0x0000920000057ab9 */ /* 0x000fe20000000800 */
[----:B------:R1:W-:Y:S01]  /*10aa0*/  @P6 STG.E.U16 desc[UR14][R10.64], R131 ;  /* 0x000000830a006986 */ /* 0x0003e2000c10150e */
[CC--:B------:R-:W-:Y:S01]  /*10ab0*/  LEA R6, P6, R4.reuse, R2.reuse, 0x1 ;  /* 0x0000000204067211 */ /* 0x0c0fe200078c08ff */
[C---:B------:R-:W-:Y:S01]  /*10ac0*/  VIADD R0, R4.reuse, UR4 ;  /* 0x0000000404007c36 */ /* 0x040fe20008000000 */
[----:B------:R-:W-:Y:S01]  /*10ad0*/  PRMT R12, R131, 0x7632, R12 ;  /* 0x00007632830c7816 */ /* 0x000fe2000000000c */
[----:B0-----:R-:W-:Y:S01]  /*10ae0*/  VIADD R9, R5, 0xfc ;  /* 0x000000fc05097836 */ /* 0x001fe20000000000 */
[-C--:B------:R-:W-:Y:S01]  /*10af0*/  LEA.HI.X.SX32 R7, R4, R3.reuse, 0x1, P6 ;  /* 0x0000000304077211 */ /* 0x080fe200030f0eff */
[----:B------:R-:W-:Y:S01]  /*10b00*/  ULDC UR4, c[0x0][0x22c] ;  /* 0x00008b0000047ab9 */ /* 0x000fe20000000800 */
[CC--:B------:R-:W-:Y:S01]  /*10b10*/  LEA R8, P6, R0.reuse, R2.reuse, 0x1 ;  /* 0x0000000200087211 */ /* 0x0c0fe200078c08ff */
[----:B------:R-:W-:Y:S01]  /*10b20*/  VIADD R4, R0, UR5 ;  /* 0x0000000500047c36 */ /* 0x000fe20008000000 */
[----:B--2---:R-:W-:Y:S01]  /*10b30*/  PRMT R13, R16, 0x7632, R13 ;  /* 0x00007632100d7816 */ /* 0x004fe2000000000d */
[----:B------:R0:W-:Y:S01]  /*10b40*/  @P3 STG.E.U16 desc[UR14][R6.64], R12 ;  /* 0x0000000c06003986 */ /* 0x0001e2000c10150e */
[----:B------:R-:W-:Y:S01]  /*10b50*/  ISETP.LT.AND P3, PT, R9, UR4, !P0 ;  /* 0x0000000409007c0c */ /* 0x000fe2000c761270 */
[----:B------:R-:W-:Y:S01]  /*10b60*/  ULDC UR4, c[0x0][0x22c] ;  /* 0x00008b0000047ab9 */ /* 0x000fe20000000800 */
[----:B------:R-:W-:Y:S01]  /*10b70*/  LEA.HI.X.SX32 R9, R0, R3, 0x1, P6 ;  /* 0x0000000300097211 */ /* 0x000fe200030f0eff */
[----:B------:R-:W-:Y:S01]  /*10b80*/  VIADD R0, R5, 0xfd ;  /* 0x000000fd05007836 */ /* 0x000fe20000000000 */
[----:B-1----:R-:W-:Y:S01]  /*10b90*/  LEA R10, P6, R4, R2, 0x1 ;  /* 0x00000002040a7211 */ /* 0x002fe200078c08ff */
[----:B------:R-:W-:-:S02]  /*10ba0*/  ULDC UR5, c[0x0][0x248] ;  /* 0x0000920000057ab9 */ /* 0x000fc40000000800 */
[----:B------:R1:W-:Y:S01]  /*10bb0*/  @P2 STG.E.U16 desc[UR14][R8.64], R16 ;  /* 0x0000001008002986 */ /* 0x0003e2000c10150e */
[----:B------:R-:W-:Y:S01]  /*10bc0*/  ISETP.LT.AND P2, PT, R0, UR4, !P0 ;  /* 0x0000000400007c0c */ /* 0x000fe2000c741270 */
[----:B------:R-:W-:Y:S01]  /*10bd0*/  ULDC UR4, c[0x0][0x248] ;  /* 0x0000920000047ab9 */ /* 0x000fe20000000800 */
[C---:B------:R-:W-:Y:S01]  /*10be0*/  LEA.HI.X.SX32 R11, R4.reuse, R3, 0x1, P6 ;  /* 0x00000003040b7211 */ /* 0x040fe200030f0eff */
[----:B------:R-:W-:Y:S01]  /*10bf0*/  VIADD R0, R4, UR4 ;  /* 0x0000000404007c36 */ /* 0x000fe20008000000 */
[----:B------:R-:W-:-:S03]  /*10c00*/  ULDC UR4, c[0x0][0x248] ;  /* 0x0000920000047ab9 */ /* 0x000fc60000000800 */
[C---:B0-----:R-:W-:Y:S01]  /*10c10*/  VIADD R7, R0.reuse, UR4 ;  /* 0x0000000400077c36 */ /* 0x041fe20008000000 */
[----:B------:R0:W-:Y:S01]  /*10c20*/  @P1 STG.E.U16 desc[UR14][R10.64], R13 ;  /* 0x0000000d0a001986 */ /* 0x0001e2000c10150e */
[CC--:B------:R-:W-:Y:S01]  /*10c30*/  LEA R4, P1, R0.reuse, R2.reuse, 0x1 ;  /* 0x0000000200047211 */ /* 0x0c0fe200078208ff */
[----:B------:R-:W-:Y:S01]  /*10c40*/  ULDC UR4, c[0x0][0x248] ;  /* 0x0000920000047ab9 */ /* 0x000fe20000000800 */
[----:B-1----:R-:W-:Y:S02]  /*10c50*/  VIADD R9, R7, UR5 ;  /* 0x0000000507097c36 */ /* 0x002fe40008000000 */
[C---:B------:R-:W-:Y:S02]  /*10c60*/  VIADD R15, R5.reuse, 0xff ;  /* 0x000000ff050f7836 */ /* 0x040fe40000000000 */
[----:B------:R-:W-:Y:S01]  /*10c70*/  VIADD R16, R5, 0xfe ;  /* 0x000000fe05107836 */ /* 0x000fe20000000000 */
[----:B------:R-:W-:Y:S01]  /*10c80*/  LEA.HI.X.SX32 R5, R0, R3, 0x1, P1 ;  /* 0x0000000300057211 */ /* 0x000fe200008f0eff */
[----:B------:R-:W-:Y:S01]  /*10c90*/  VIADD R0, R9, UR4 ;  /* 0x0000000409007c36 */ /* 0x000fe20008000000 */
[----:B------:R-:W-:Y:S01]  /*10ca0*/  LEA R6, P1, R7, R2, 0x1 ;  /* 0x0000000207067211 */ /* 0x000fe200078208ff */
[----:B------:R-:W-:-:S02]  /*10cb0*/  ULDC UR4, c[0x0][0x248] ;  /* 0x0000920000047ab9 */ /* 0x000fc40000000800 */
[----:B0-----:R-:W-:Y:S01]  /*10cc0*/  VIADD R13, R0, UR6 ;  /* 0x00000006000d7c36 */ /* 0x001fe20008000000 */
[-C--:B------:R-:W-:Y:S02]  /*10cd0*/  LEA.HI.X.SX32 R7, R7, R3.reuse, 0x1, P1 ;  /* 0x0000000307077211 */ /* 0x080fe400008f0eff */
[-C--:B------:R-:W-:Y:S02]  /*10ce0*/  LEA R8, P6, R9, R2.reuse, 0x1 ;  /* 0x0000000209087211 */ /* 0x080fe400078c08ff */
[C---:B------:R-:W-:Y:S01]  /*10cf0*/  LEA R12, P1, R13.reuse, R2, 0x1 ;  /* 0x000000020d0c7211 */ /* 0x040fe200078208ff */
[----:B------:R-:W-:Y:S01]  /*10d00*/  VIADD R14, R13, UR4 ;  /* 0x000000040d0e7c36 */ /* 0x000fe20008000000 */
[----:B------:R-:W-:Y:S01]  /*10d10*/  ULDC UR4, c[0x0][0x22c] ;  /* 0x00008b0000047ab9 */ /* 0x000fe20000000800 */
[-C--:B------:R-:W-:Y:S02]  /*10d20*/  LEA.HI.X.SX32 R9, R9, R3.reuse, 0x1, P6 ;  /* 0x0000000309097211 */ /* 0x080fe400030f0eff */
[----:B------:R-:W-:-:S02]  /*10d30*/  LEA.HI.X.SX32 R13, R13, R3, 0x1, P1 ;  /* 0x000000030d0d7211 */ /* 0x000fc400008f0eff */
[-C--:B------:R-:W-:Y:S02]  /*10d40*/  LEA R10, P6, R0, R2.reuse, 0x1 ;  /* 0x00000002000a7211 */ /* 0x080fe400078c08ff */
[----:B------:R-:W-:Y:S02]  /*10d50*/  ISETP.LT.AND P1, PT, R16, UR4, !P0 ;  /* 0x0000000410007c0c */ /* 0x000fe4000c721270 */
[----:B------:R-:W-:Y:S02]  /*10d60*/  ISETP.LT.AND P0, PT, R15, UR7, !P0 ;  /* 0x000000070f007c0c */ /* 0x000fe4000c701270 */
[----:B------:R-:W-:Y:S01]  /*10d70*/  LEA.HI.X.SX32 R11, R0, R3, 0x1, P6 ;  /* 0x00000003000b7211 */ /* 0x000fe200030f0eff */
[----:B------:R0:W-:Y:S01]  /*10d80*/  @P5 STG.E.U16 desc[UR14][R4.64], R17 ;  /* 0x0000001104005986 */ /* 0x0001e2000c10150e */
[----:B------:R-:W-:Y:S02]  /*10d90*/  PRMT R0, R17, 0x7632, R0 ;  /* 0x0000763211007816 */ /* 0x000fe40000000000 */
[----:B------:R-:W-:-:S03]  /*10da0*/  LEA R2, P6, R14, R2, 0x1 ;  /* 0x000000020e027211 */ /* 0x000fc600078c08ff */
[----:B------:R1:W-:Y:S01]  /*10db0*/  @P4 STG.E.U16 desc[UR14][R6.64], R0 ;  /* 0x0000000006004986 */ /* 0x0003e2000c10150e */
[----:B0-----:R-:W-:-:S03]  /*10dc0*/  PRMT R5, R18, 0x7632, R5 ;  /* 0x0000763212057816 */ /* 0x001fc60000000005 */
[----:B------:R1:W-:Y:S04]  /*10dd0*/  @P3 STG.E.U16 desc[UR14][R8.64], R18 ;  /* 0x0000001208003986 */ /* 0x0003e8000c10150e */
[----:B------:R1:W-:Y:S01]  /*10de0*/  @P2 STG.E.U16 desc[UR14][R10.64], R5 ;  /* 0x000000050a002986 */ /* 0x0003e2000c10150e */
[----:B------:R-:W-:-:S03]  /*10df0*/  LEA.HI.X.SX32 R3, R14, R3, 0x1, P6 ;  /* 0x000000030e037211 */ /* 0x000fc600030f0eff */
[----:B------:R1:W-:Y:S01]  /*10e00*/  @P1 STG.E.U16 desc[UR14][R12.64], R19 ;  /* 0x000000130c001986 */ /* 0x0003e2000c10150e */
[----:B------:R-:W-:Y:S05]  /*10e10*/  @!P0 EXIT ;  /* 0x000000000000894d */ /* 0x000fea0003800000 */
[----:B-1----:R-:W-:-:S05]  /*10e20*/  PRMT R19, R19, 0x7632, R19 ;  /* 0x0000763213137816 */ /* 0x002fca0000000013 */
[----:B------:R-:W-:Y:S01]  /*10e30*/  STG.E.U16 desc[UR14][R2.64], R19 ;  /* 0x0000001302007986 */ /* 0x000fe2000c10150e */
[----:B------:R-:W-:Y:S05]  /*10e40*/  EXIT ;  /* 0x000000000000794d */ /* 0x000fea0003800000 */
.L_x_2:
[----:B------:R-:W-:-:S00]  /*10e50*/  BRA `(.L_x_2) ;  /* 0xfffffffc00fc7947 */ /* 0x000fc0000383ffff */
[----:B------:R-:W-:-:S00]  /*10e60*/  NOP ;  /* 0x0000000000007918 */ /* 0x000fc00000000000 */
        /* <DEDUP_REMOVED lines=9> */
.L_x_3:


//--------------------- .nv.shared.matmul_kernel  --------------------------
	.section	.nv.shared.matmul_kernel,"aw",@nobits
	.sectionflags	@""
	.align	16
	.zero		1024


//--------------------- .nv.shared.reserved.0     --------------------------
	.section	.nv.shared.reserved.0,"aw",@nobits
	.weak		__nv_reservedSMEM_offset_0_alias
	.size		__nv_reservedSMEM_offset_0_alias, 0, 0
	.other		__nv_reservedSMEM_offset_0_alias,@"STO_CUDA_RESERVED_SHARED STV_DEFAULT"
__nv_reservedSMEM_offset_0_alias:
	.zero		0


//--------------------- .nv.constant0.matmul_kernel --------------------------
	.section	.nv.constant0.matmul_kernel,"a",@progbits
	.sectionflags	@""
	.align	4
.nv.constant0.matmul_kernel:
	.zero		608


//--------------------- SYMBOLS --------------------------

	.type		.nv.reservedSmem.offset0,@object
	.size		.nv.reservedSmem.offset0,0x4
